	.target	sm_90a

	.elftype	@"ET_EXEC"


//--------------------- .note.nv.tkinfo           --------------------------
	.section	.note.nv.tkinfo,"",@"SHT_NOTE"
	.sectionflags	@"SHF_NOTE_NV_TKINFO"
	.tkinfo
        /*0018*/ 	.word	0x00000002
        /*0030*/ 	.string	""
        /*0030*/ 	.string	"ptxas"
        /*0030*/ 	.string	"Cuda compilation tools, release 13.0, V13.0.88"
        /*0030*/ 	.string	"Build cuda_13.0.r13.0/compiler.36424714_0"
        /*0030*/ 	.string	"-arch sm_90a -m 64 "



//--------------------- .note.nv.cuinfo           --------------------------
	.section	.note.nv.cuinfo,"",@"SHT_NOTE"
	.sectionflags	@"SHF_NOTE_NV_CUINFO"
        /*0018*/ 	.short	0x0002
        /*001a*/ 	.short	0x005a
        /*001c*/ 	.short	0x0082
	.zero		2


//--------------------- .nv.info                  --------------------------
	.section	.nv.info,"",@"SHT_CUDA_INFO"
	.align	4


	//----- nvinfo : EIATTR_REGCOUNT
	.align		4
        /*0000*/ 	.byte	0x04, 0x2f
        /*0002*/ 	.short	(.L_15 - .L_14)
	.align		4
.L_14:
        /*0004*/ 	.word	index@(_ZN7cutlass13device_kernelINS_4gemm6kernel13GemmUniversalIN4cute5tupleIJiiiiEEENS1_10collective13CollectiveMmaINS1_34MainloopSm90TmaGmmaWarpSpecializedILi2ENS5_IJNS4_1CILi4EEENSA_ILi2EEENSA_ILi1EEEEEENS1_32KernelTmaWarpSpecializedPingpongEEENS5_IJNSA_ILi64EEENSA_ILi256EEESH_EEENS_10tfloat32_tENS5_IJlSD_lEEESK_SL_NS4_8TiledMMAINS4_8MMA_AtomIJNS4_4SM904GMMA30MMA_64x256x8_F32TF32TF32_SS_TNILNSP_7ScaleInE1ELSR_1EEEEEENS4_6LayoutINS5_IJSD_SD_SD_EEENS5_IJNSA_ILi0EEESW_SW_EEEEENS5_IJNS4_10UnderscoreESZ_SZ_EEEEENS4_23SM90_TMA_LOAD_MULTICASTENS4_14ComposedLayoutINS4_7SwizzleILi3ELi4ELi3EEENS4_18smem_ptr_flag_bitsILi32EEENSU_INS5_IJNSA_ILi8EEENSA_ILi32EEEEEENS5_IJS19_SD_EEEEEEEvNS4_8identityES12_S1D_vS1E_EENS_8epilogue10collective6detail29Sm90TmaWarpSpecializedAdapterINS1H_15DefaultEpilogueISK_SL_SL_NS1G_6thread17LinearCombinationISK_Li1EffLNS1L_9ScaleType4KindE0ELNS_15FloatRoundStyleE2ESK_EENS1_15EpilogueDefaultEEEEEvvEEEEvNT_6ParamsE)
        /*0008*/ 	.word	0x000000a8


	//----- nvinfo : EIATTR_FRAME_SIZE
	.align		4
.L_15:
        /*000c*/ 	.byte	0x04, 0x11
        /*000e*/ 	.short	(.L_17 - .L_16)
	.align		4
.L_16:
        /*0010*/ 	.word	index@(_ZN7cutlass13device_kernelINS_4gemm6kernel13GemmUniversalIN4cute5tupleIJiiiiEEENS1_10collective13CollectiveMmaINS1_34MainloopSm90TmaGmmaWarpSpecializedILi2ENS5_IJNS4_1CILi4EEENSA_ILi2EEENSA_ILi1EEEEEENS1_32KernelTmaWarpSpecializedPingpongEEENS5_IJNSA_ILi64EEENSA_ILi256EEESH_EEENS_10tfloat32_tENS5_IJlSD_lEEESK_SL_NS4_8TiledMMAINS4_8MMA_AtomIJNS4_4SM904GMMA30MMA_64x256x8_F32TF32TF32_SS_TNILNSP_7ScaleInE1ELSR_1EEEEEENS4_6LayoutINS5_IJSD_SD_SD_EEENS5_IJNSA_ILi0EEESW_SW_EEEEENS5_IJNS4_10UnderscoreESZ_SZ_EEEEENS4_23SM90_TMA_LOAD_MULTICASTENS4_14ComposedLayoutINS4_7SwizzleILi3ELi4ELi3EEENS4_18smem_ptr_flag_bitsILi32EEENSU_INS5_IJNSA_ILi8EEENSA_ILi32EEEEEENS5_IJS19_SD_EEEEEEEvNS4_8identityES12_S1D_vS1E_EENS_8epilogue10collective6detail29Sm90TmaWarpSpecializedAdapterINS1H_15DefaultEpilogueISK_SL_SL_NS1G_6thread17LinearCombinationISK_Li1EffLNS1L_9ScaleType4KindE0ELNS_15FloatRoundStyleE2ESK_EENS1_15EpilogueDefaultEEEEEvvEEEEvNT_6ParamsE)
        /*0014*/ 	.word	0x00000000


	//----- nvinfo : EIATTR_MIN_STACK_SIZE
	.align		4
.L_17:
        /*0018*/ 	.byte	0x04, 0x12
        /*001a*/ 	.short	(.L_19 - .L_18)
	.align		4
.L_18:
        /*001c*/ 	.word	index@(_ZN7cutlass13device_kernelINS_4gemm6kernel13GemmUniversalIN4cute5tupleIJiiiiEEENS1_10collective13CollectiveMmaINS1_34MainloopSm90TmaGmmaWarpSpecializedILi2ENS5_IJNS4_1CILi4EEENSA_ILi2EEENSA_ILi1EEEEEENS1_32KernelTmaWarpSpecializedPingpongEEENS5_IJNSA_ILi64EEENSA_ILi256EEESH_EEENS_10tfloat32_tENS5_IJlSD_lEEESK_SL_NS4_8TiledMMAINS4_8MMA_AtomIJNS4_4SM904GMMA30MMA_64x256x8_F32TF32TF32_SS_TNILNSP_7ScaleInE1ELSR_1EEEEEENS4_6LayoutINS5_IJSD_SD_SD_EEENS5_IJNSA_ILi0EEESW_SW_EEEEENS5_IJNS4_10UnderscoreESZ_SZ_EEEEENS4_23SM90_TMA_LOAD_MULTICASTENS4_14ComposedLayoutINS4_7SwizzleILi3ELi4ELi3EEENS4_18smem_ptr_flag_bitsILi32EEENSU_INS5_IJNSA_ILi8EEENSA_ILi32EEEEEENS5_IJS19_SD_EEEEEEEvNS4_8identityES12_S1D_vS1E_EENS_8epilogue10collective6detail29Sm90TmaWarpSpecializedAdapterINS1H_15DefaultEpilogueISK_SL_SL_NS1G_6thread17LinearCombinationISK_Li1EffLNS1L_9ScaleType4KindE0ELNS_15FloatRoundStyleE2ESK_EENS1_15EpilogueDefaultEEEEEvvEEEEvNT_6ParamsE)
        /*0020*/ 	.word	0x00000000
.L_19:


//--------------------- .nv.compat                --------------------------
	.section	.nv.compat,"",@"SHT_CUDA_COMPAT_INFO"
	.align	4
        /*0000*/ 	.byte	0x02, 0x09, 0x01, 0x00, 0x02, 0x02, 0x04, 0x00, 0x02, 0x05, 0x05, 0x00, 0x03, 0x07, 0x01, 0x01
        /*0010*/ 	.byte	0x02, 0x03, 0x01, 0x00, 0x02, 0x06, 0x01, 0x00, 0x04, 0x0b, 0x08, 0x00, 0x00, 0x00, 0x00, 0x00
        /*0020*/ 	.byte	0x00, 0x00, 0x00, 0x00


//--------------------- .nv.info._ZN7cutlass13device_kernelINS_4gemm6kernel13GemmUniversalIN4cute5tupleIJiiiiEEENS1_10collective13CollectiveMmaINS1_34MainloopSm90TmaGmmaWarpSpecializedILi2ENS5_IJNS4_1CILi4EEENSA_ILi2EEENSA_ILi1EEEEEENS1_32KernelTmaWarpSpecializedPingpongEEENS5_IJNSA_ILi64EEENSA_ILi256EEESH_EEENS_10tfloat32_tENS5_IJlSD_lEEESK_SL_NS4_8TiledMMAINS4_8MMA_AtomIJNS4_4SM904GMMA30MMA_64x256x8_F32TF32TF32_SS_TNILNSP_7ScaleInE1ELSR_1EEEEEENS4_6LayoutINS5_IJSD_SD_SD_EEENS5_IJNSA_ILi0EEESW_SW_EEEEENS5_IJNS4_10UnderscoreESZ_SZ_EEEEENS4_23SM90_TMA_LOAD_MULTICASTENS4_14ComposedLayoutINS4_7SwizzleILi3ELi4ELi3EEENS4_18smem_ptr_flag_bitsILi32EEENSU_INS5_IJNSA_ILi8EEENSA_ILi32EEEEEENS5_IJS19_SD_EEEEEEEvNS4_8identityES12_S1D_vS1E_EENS_8epilogue10collective6detail29Sm90TmaWarpSpecializedAdapterINS1H_15DefaultEpilogueISK_SL_SL_NS1G_6thread17LinearCombinationISK_Li1EffLNS1L_9ScaleType4KindE0ELNS_15FloatRoundStyleE2ESK_EENS1_15EpilogueDefaultEEEEEvvEEEEvNT_6ParamsE --------------------------
	.section	.nv.info._ZN7cutlass13device_kernelINS_4gemm6kernel13GemmUniversalIN4cute5tupleIJiiiiEEENS1_10collective13CollectiveMmaINS1_34MainloopSm90TmaGmmaWarpSpecializedILi2ENS5_IJNS4_1CILi4EEENSA_ILi2EEENSA_ILi1EEEEEENS1_32KernelTmaWarpSpecializedPingpongEEENS5_IJNSA_ILi64EEENSA_ILi256EEESH_EEENS_10tfloat32_tENS5_IJlSD_lEEESK_SL_NS4_8TiledMMAINS4_8MMA_AtomIJNS4_4SM904GMMA30MMA_64x256x8_F32TF32TF32_SS_TNILNSP_7ScaleInE1ELSR_1EEEEEENS4_6LayoutINS5_IJSD_SD_SD_EEENS5_IJNSA_ILi0EEESW_SW_EEEEENS5_IJNS4_10UnderscoreESZ_SZ_EEEEENS4_23SM90_TMA_LOAD_MULTICASTENS4_14ComposedLayoutINS4_7SwizzleILi3ELi4ELi3EEENS4_18smem_ptr_flag_bitsILi32EEENSU_INS5_IJNSA_ILi8EEENSA_ILi32EEEEEENS5_IJS19_SD_EEEEEEEvNS4_8identityES12_S1D_vS1E_EENS_8epilogue10collective6detail29Sm90TmaWarpSpecializedAdapterINS1H_15DefaultEpilogueISK_SL_SL_NS1G_6thread17LinearCombinationISK_Li1EffLNS1L_9ScaleType4KindE0ELNS_15FloatRoundStyleE2ESK_EENS1_15EpilogueDefaultEEEEEvvEEEEvNT_6ParamsE,"",@"SHT_CUDA_INFO"
	.sectionflags	@""
	.align	4


	//----- nvinfo : EIATTR_CUDA_API_VERSION
	.align		4
        /*0000*/ 	.byte	0x04, 0x37
        /*0002*/ 	.short	(.L_21 - .L_20)
.L_20:
        /*0004*/ 	.word	0x00000082


	//----- nvinfo : EIATTR_KPARAM_INFO
	.align		4
.L_21:
        /*0008*/ 	.byte	0x04, 0x17
        /*000a*/ 	.short	(.L_23 - .L_22)
.L_22:
        /*000c*/ 	.word	0x00000000
        /*0010*/ 	.short	0x0000
        /*0012*/ 	.short	0x0070
        /*0014*/ 	.byte	0x00, 0xf0, 0x01, 0x10


	//----- nvinfo : EIATTR_SPARSE_MMA_MASK
	.align		4
.L_23:
        /*0018*/ 	.byte	0x03, 0x50
        /*001a*/ 	.short	0x0000


	//----- nvinfo : EIATTR_MAXREG_COUNT
	.align		4
        /*001c*/ 	.byte	0x03, 0x1b
        /*001e*/ 	.short	0x00a8


	//----- nvinfo : EIATTR_NUM_BARRIERS
	.align		4
        /*0020*/ 	.byte	0x02, 0x4c
        /*0022*/ 	.byte	0x01
	.zero		1


	//----- nvinfo : EIATTR_EXTERNS
	.align		4
        /*0024*/ 	.byte	0x04, 0x0f
        /*0026*/ 	.short	(.L_25 - .L_24)


	//   ....[0]....
	.align		4
.L_24:
        /*0028*/ 	.word	index@(__assertfail)


	//----- nvinfo : EIATTR_MERCURY_ISA_VERSION
	.align		4
.L_25:
        /*002c*/ 	.byte	0x03, 0x5f
        /*002e*/ 	.short	0x0101


	//----- nvinfo : EIATTR_INT_WARP_WIDE_INSTR_OFFSETS
	.align		4
        /*0030*/ 	.byte	0x04, 0x31
        /*0032*/ 	.short	(.L_27 - .L_26)


	//   ....[0]....
.L_26:
        /*0034*/ 	.word	0x00000540


	//   ....[1]....
        /*0038*/ 	.word	0x00000610


	//   ....[2]....
        /*003c*/ 	.word	0x00000620


	//   ....[3]....
        /*0040*/ 	.word	0x00000630


	//   ....[4]....
        /*0044*/ 	.word	0x00000790


	//   ....[5]....
        /*0048*/ 	.word	0x000007a0


	//   ....[6]....
        /*004c*/ 	.word	0x000007b0


	//   ....[7]....
        /*0050*/ 	.word	0x00000810


	//   ....[8]....
        /*0054*/ 	.word	0x00002590


	//----- nvinfo : EIATTR_COOP_GROUP_MASK_REGIDS
	.align		4
.L_27:
        /*0058*/ 	.byte	0x04, 0x29
        /*005a*/ 	.short	(.L_29 - .L_28)


	//   ....[0]....
.L_28:
        /*005c*/ 	.word	0xffffffff


	//   ....[1]....
        /*0060*/ 	.word	0xffffffff


	//   ....[2]....
        /*0064*/ 	.word	0xffffffff


	//   ....[3]....
        /*0068*/ 	.word	0xffffffff


	//   ....[4]....
        /*006c*/ 	.word	0xffffffff


	//   ....[5]....
        /*0070*/ 	.word	0xffffffff


	//   ....[6]....
        /*0074*/ 	.word	0xffffffff


	//----- nvinfo : EIATTR_COOP_GROUP_INSTR_OFFSETS
	.align		4
.L_29:
        /*0078*/ 	.byte	0x04, 0x28
        /*007a*/ 	.short	(.L_31 - .L_30)


	//   ....[0]....
.L_30:
        /*007c*/ 	.word	0x00000060


	//   ....[1]....
        /*0080*/ 	.word	0x00000080


	//   ....[2]....
        /*0084*/ 	.word	0x00000180


	//   ....[3]....
        /*0088*/ 	.word	0x00000370


	//   ....[4]....
        /*008c*/ 	.word	0x000003b0


	//   ....[5]....
        /*0090*/ 	.word	0x00000780


	//   ....[6]....
        /*0094*/ 	.word	0x00000960


	//----- nvinfo : EIATTR_REG_RECONFIG
	.align		4
.L_31:
        /*0098*/ 	.byte	0x01, 0x54
	.zero		2


	//----- nvinfo : EIATTR_SYSCALL_OFFSETS
	.align		4
        /*009c*/ 	.byte	0x04, 0x46
        /*009e*/ 	.short	(.L_33 - .L_32)


	//   ....[0]....
.L_32:
        /*00a0*/ 	.word	0x000018b0


	//----- nvinfo : EIATTR_MBARRIER_INSTR_OFFSETS
	.align		4
.L_33:
        /*00a4*/ 	.byte	0x04, 0x39
        /*00a6*/ 	.short	(.L_35 - .L_34)


	//   ....[0]....
.L_34:
        /*00a8*/ 	.word	0x00000300
        /*00ac*/ 	.word	0x000000ff
        /*00b0*/ 	.word	0x00000000
        /*00b4*/ 	.short	0x0100
        /*00b6*/ 	.byte	0x07
	.zero		1


	//   ....[1]....
        /*00b8*/ 	.word	0x00000310
        /*00bc*/ 	.word	0x000000ff
        /*00c0*/ 	.word	0x00000010
        /*00c4*/ 	.short	0x0100
        /*00c6*/ 	.byte	0x07
	.zero		1


	//   ....[2]....
        /*00c8*/ 	.word	0x00000320
        /*00cc*/ 	.word	0x000000ff
        /*00d0*/ 	.word	0x00000008
        /*00d4*/ 	.short	0x0100
        /*00d6*/ 	.byte	0x07
	.zero		1


	//   ....[3]....
        /*00d8*/ 	.word	0x00000330
        /*00dc*/ 	.word	0x000000ff
        /*00e0*/ 	.word	0x00000018
        /*00e4*/ 	.short	0x0100
        /*00e6*/ 	.byte	0x07
	.zero		1


	//   ....[4]....
        /*00e8*/ 	.word	0x000007e0
        /*00ec*/ 	.word	0x000000ff
        /*00f0*/ 	.word	0x00000050
        /*00f4*/ 	.short	0x0100
        /*00f6*/ 	.byte	0x0c
	.zero		1


	//   ....[5]....
        /*00f8*/ 	.word	0x00000880
        /*00fc*/ 	.word	0x000000ff
        /*0100*/ 	.word	0x00000058
        /*0104*/ 	.short	0x0100
        /*0106*/ 	.byte	0x0c
	.zero		1


	//   ....[6]....
        /*0108*/ 	.word	0x000008b0
        /*010c*/ 	.word	0x000000ff
        /*0110*/ 	.word	0x00000030
        /*0114*/ 	.short	0x0100
        /*0116*/ 	.byte	0x0d
	.zero		1


	//   ....[7]....
        /*0118*/ 	.word	0x000008f0
        /*011c*/ 	.word	0x000000ff
        /*0120*/ 	.word	0x00000038
        /*0124*/ 	.short	0x0100
        /*0126*/ 	.byte	0x0d
	.zero		1


	//   ....[8]....
        /*0128*/ 	.word	0x00000900
        /*012c*/ 	.word	0x000000ff
        /*0130*/ 	.word	0x00000040
        /*0134*/ 	.short	0x0100
        /*0136*/ 	.byte	0x0d
	.zero		1


	//   ....[9]....
        /*0138*/ 	.word	0x00000910
        /*013c*/ 	.word	0x000000ff
        /*0140*/ 	.word	0x00000048
        /*0144*/ 	.short	0x0100
        /*0146*/ 	.byte	0x0d
	.zero		1


	//   ....[10]....
        /*0148*/ 	.word	0x00001790
        /*014c*/ 	.word	0x0000009d
        /*0150*/ 	.word	0x00000000
        /*0154*/ 	.short	0x010a
        /*0156*/ 	.byte	0x2d
	.zero		1


	//   ....[11]....
        /*0158*/ 	.word	0x00001940
        /*015c*/ 	.word	0x00000003
        /*0160*/ 	.word	0x00000000
        /*0164*/ 	.short	0x010a
        /*0166*/ 	.byte	0x3f
	.zero		1


	//   ....[12]....
        /*0168*/ 	.word	0x000019a0
        /*016c*/ 	.word	0x00000003
        /*0170*/ 	.word	0x00000000
        /*0174*/ 	.short	0x010a
        /*0176*/ 	.byte	0x3f
	.zero		1


	//   ....[13]....
        /*0178*/ 	.word	0x00001f30
        /*017c*/ 	.word	0x000000ff
        /*0180*/ 	.word	0x00000000
        /*0184*/ 	.short	0x010a
        /*0186*/ 	.byte	0x07
	.zero		1


	//   ....[14]....
        /*0188*/ 	.word	0x00001f70
        /*018c*/ 	.word	0x000000ff
        /*0190*/ 	.word	0x00000000
        /*0194*/ 	.short	0x010a
        /*0196*/ 	.byte	0x07
	.zero		1


	//   ....[15]....
        /*0198*/ 	.word	0x00002410
        /*019c*/ 	.word	0x00000004
        /*01a0*/ 	.word	0x00000000
        /*01a4*/ 	.short	0x0101
        /*01a6*/ 	.byte	0x3f
	.zero		1


	//   ....[16]....
        /*01a8*/ 	.word	0x00002510
        /*01ac*/ 	.word	0x0000009e
        /*01b0*/ 	.word	0x00000000
        /*01b4*/ 	.short	0x0101
        /*01b6*/ 	.byte	0x2e
	.zero		1


	//   ....[17]....
        /*01b8*/ 	.word	0x00002610
        /*01bc*/ 	.word	0x00000000
        /*01c0*/ 	.word	0x00000000
        /*01c4*/ 	.short	0x0101
        /*01c6*/ 	.byte	0x3f
	.zero		1


	//   ....[18]....
        /*01c8*/ 	.word	0x000026d0
        /*01cc*/ 	.word	0x0000009d
        /*01d0*/ 	.word	0x00000010
        /*01d4*/ 	.short	0x010a
        /*01d6*/ 	.byte	0x2d
	.zero		1


	//   ....[19]....
        /*01d8*/ 	.word	0x0000a4b0
        /*01dc*/ 	.word	0x000000a0
        /*01e0*/ 	.word	0x00000000
        /*01e4*/ 	.short	0x0101
        /*01e6*/ 	.byte	0x2e
	.zero		1


	//   ....[20]....
        /*01e8*/ 	.word	0x0000b000
        /*01ec*/ 	.word	0x00000007
        /*01f0*/ 	.word	0x00000010
        /*01f4*/ 	.short	0x010a
        /*01f6*/ 	.byte	0x3f
	.zero		1


	//   ....[21]....
        /*01f8*/ 	.word	0x0000b4a0
        /*01fc*/ 	.word	0x00000002
        /*0200*/ 	.word	0x00000058
        /*0204*/ 	.short	0x0101
        /*0206*/ 	.byte	0x3f
	.zero		1


	//   ....[22]....
        /*0208*/ 	.word	0x0000bc20
        /*020c*/ 	.word	0x00000005
        /*0210*/ 	.word	0x00000000
        /*0214*/ 	.short	0x010a
        /*0216*/ 	.byte	0x3f
	.zero		1


	//   ....[23]....
        /*0218*/ 	.word	0x0000bca0
        /*021c*/ 	.word	0x00000003
        /*0220*/ 	.word	0x00000000
        /*0224*/ 	.short	0x010a
        /*0226*/ 	.byte	0x3f
	.zero		1


	//   ....[24]....
        /*0228*/ 	.word	0x0000bd00
        /*022c*/ 	.word	0x0000009f
        /*0230*/ 	.word	0x00000000
        /*0234*/ 	.short	0x010a
        /*0236*/ 	.byte	0x3f
	.zero		1


	//   ....[25]....
        /*0238*/ 	.word	0x0000bd50
        /*023c*/ 	.word	0x00000003
        /*0240*/ 	.word	0x00000000
        /*0244*/ 	.short	0x010a
        /*0246*/ 	.byte	0x3f
	.zero		1


	//   ....[26]....
        /*0248*/ 	.word	0x0000bdb0
        /*024c*/ 	.word	0x00000005
        /*0250*/ 	.word	0x00000000
        /*0254*/ 	.short	0x010a
        /*0256*/ 	.byte	0x3f
	.zero		1


	//   ....[27]....
        /*0258*/ 	.word	0x0000be00
        /*025c*/ 	.word	0x0000009f
        /*0260*/ 	.word	0x00000010
        /*0264*/ 	.short	0x010a
        /*0266*/ 	.byte	0x3f
	.zero		1


	//   ....[28]....
        /*0268*/ 	.word	0x0000bed0
        /*026c*/ 	.word	0x00000007
        /*0270*/ 	.word	0x00000010
        /*0274*/ 	.short	0x010a
        /*0276*/ 	.byte	0x3f
	.zero		1


	//   ....[29]....
        /*0278*/ 	.word	0x0000bfa0
        /*027c*/ 	.word	0x00000005
        /*0280*/ 	.word	0x00000000
        /*0284*/ 	.short	0x010a
        /*0286*/ 	.byte	0x3f
	.zero		1


	//----- nvinfo : EIATTR_NUM_MBARRIERS
	.align		4
.L_35:
        /*0288*/ 	.byte	0x03, 0x38
        /*028a*/ 	.short	0x000a


	//----- nvinfo : EIATTR_EXIT_INSTR_OFFSETS
	.align		4
        /*028c*/ 	.byte	0x04, 0x1c
        /*028e*/ 	.short	(.L_37 - .L_36)


	//   ....[0]....
.L_36:
        /*0290*/ 	.word	0x00001470


	//   ....[1]....
        /*0294*/ 	.word	0x000014d0


	//   ....[2]....
        /*0298*/ 	.word	0x0000abc0


	//   ....[3]....
        /*029c*/ 	.word	0x0000abf0


	//   ....[4]....
        /*02a0*/ 	.word	0x0000bcf0


	//----- nvinfo : EIATTR_MAX_THREADS
	.align		4
.L_37:
        /*02a4*/ 	.byte	0x04, 0x05
        /*02a6*/ 	.short	(.L_39 - .L_38)
.L_38:
        /*02a8*/ 	.word	0x00000180
        /*02ac*/ 	.word	0x00000001
        /*02b0*/ 	.word	0x00000001


	//----- nvinfo : EIATTR_CRS_STACK_SIZE
	.align		4
.L_39:
        /*02b4*/ 	.byte	0x04, 0x1e
        /*02b6*/ 	.short	(.L_41 - .L_40)
.L_40:
        /*02b8*/ 	.word	0x00000000


	//----- nvinfo : EIATTR_CBANK_PARAM_SIZE
	.align		4
.L_41:
        /*02bc*/ 	.byte	0x03, 0x19
        /*02be*/ 	.short	0x0470


	//----- nvinfo : EIATTR_PARAM_CBANK
	.align		4
        /*02c0*/ 	.byte	0x04, 0x0a
        /*02c2*/ 	.short	(.L_43 - .L_42)
	.align		4
.L_42:
        /*02c4*/ 	.word	index@(.nv.constant0._ZN7cutlass13device_kernelINS_4gemm6kernel13GemmUniversalIN4cute5tupleIJiiiiEEENS1_10collective13CollectiveMmaINS1_34MainloopSm90TmaGmmaWarpSpecializedILi2ENS5_IJNS4_1CILi4EEENSA_ILi2EEENSA_ILi1EEEEEENS1_32KernelTmaWarpSpecializedPingpongEEENS5_IJNSA_ILi64EEENSA_ILi256EEESH_EEENS_10tfloat32_tENS5_IJlSD_lEEESK_SL_NS4_8TiledMMAINS4_8MMA_AtomIJNS4_4SM904GMMA30MMA_64x256x8_F32TF32TF32_SS_TNILNSP_7ScaleInE1ELSR_1EEEEEENS4_6LayoutINS5_IJSD_SD_SD_EEENS5_IJNSA_ILi0EEESW_SW_EEEEENS5_IJNS4_10UnderscoreESZ_SZ_EEEEENS4_23SM90_TMA_LOAD_MULTICASTENS4_14ComposedLayoutINS4_7SwizzleILi3ELi4ELi3EEENS4_18smem_ptr_flag_bitsILi32EEENSU_INS5_IJNSA_ILi8EEENSA_ILi32EEEEEENS5_IJS19_SD_EEEEEEEvNS4_8identityES12_S1D_vS1E_EENS_8epilogue10collective6detail29Sm90TmaWarpSpecializedAdapterINS1H_15DefaultEpilogueISK_SL_SL_NS1G_6thread17LinearCombinationISK_Li1EffLNS1L_9ScaleType4KindE0ELNS_15FloatRoundStyleE2ESK_EENS1_15EpilogueDefaultEEEEEvvEEEEvNT_6ParamsE)
        /*02c8*/ 	.short	0x0210
        /*02ca*/ 	.short	0x0470


	//----- nvinfo : EIATTR_SW_WAR
	.align		4
.L_43:
        /*02cc*/ 	.byte	0x04, 0x36
        /*02ce*/ 	.short	(.L_45 - .L_44)
.L_44:
        /*02d0*/ 	.word	0x00000008
.L_45:


//--------------------- .nv.callgraph             --------------------------
	.section	.nv.callgraph,"",@"SHT_CUDA_CALLGRAPH"
	.align	4
	.sectionentsize	8
	.align		4
        /*0000*/ 	.word	0x00000000
	.align		4
        /*0004*/ 	.word	0xffffffff
	.align		4
        /*0008*/ 	.word	index@(_ZN7cutlass13device_kernelINS_4gemm6kernel13GemmUniversalIN4cute5tupleIJiiiiEEENS1_10collective13CollectiveMmaINS1_34MainloopSm90TmaGmmaWarpSpecializedILi2ENS5_IJNS4_1CILi4EEENSA_ILi2EEENSA_ILi1EEEEEENS1_32KernelTmaWarpSpecializedPingpongEEENS5_IJNSA_ILi64EEENSA_ILi256EEESH_EEENS_10tfloat32_tENS5_IJlSD_lEEESK_SL_NS4_8TiledMMAINS4_8MMA_AtomIJNS4_4SM904GMMA30MMA_64x256x8_F32TF32TF32_SS_TNILNSP_7ScaleInE1ELSR_1EEEEEENS4_6LayoutINS5_IJSD_SD_SD_EEENS5_IJNSA_ILi0EEESW_SW_EEEEENS5_IJNS4_10UnderscoreESZ_SZ_EEEEENS4_23SM90_TMA_LOAD_MULTICASTENS4_14ComposedLayoutINS4_7SwizzleILi3ELi4ELi3EEENS4_18smem_ptr_flag_bitsILi32EEENSU_INS5_IJNSA_ILi8EEENSA_ILi32EEEEEENS5_IJS19_SD_EEEEEEEvNS4_8identityES12_S1D_vS1E_EENS_8epilogue10collective6detail29Sm90TmaWarpSpecializedAdapterINS1H_15DefaultEpilogueISK_SL_SL_NS1G_6thread17LinearCombinationISK_Li1EffLNS1L_9ScaleType4KindE0ELNS_15FloatRoundStyleE2ESK_EENS1_15EpilogueDefaultEEEEEvvEEEEvNT_6ParamsE)
	.align		4
        /*000c*/ 	.word	index@(__assertfail)
	.align		4
        /*0010*/ 	.word	0x00000000
	.align		4
        /*0014*/ 	.word	0xfffffffe
	.align		4
        /*0018*/ 	.word	0x00000000
	.align		4
        /*001c*/ 	.word	0xfffffffd
	.align		4
        /*0020*/ 	.word	0x00000000
	.align		4
        /*0024*/ 	.word	0xfffffffc


//--------------------- .nv.constant4             --------------------------
	.section	.nv.constant4,"a",@progbits
	.align	8
	.align		8
.nv.constant4:
        /*0000*/ 	.dword	__assertfail
	.align		8
        /*0008*/ 	.dword	__unnamed_1
	.align		8
        /*0010*/ 	.dword	_ZN40_INTERNAL_d0730418_4_k_cu_83502339_240424cuda3std3__45__cpo5beginE
	.align		8
        /*0018*/ 	.dword	_ZN40_INTERNAL_d0730418_4_k_cu_83502339_240424cuda3std3__45__cpo3endE
	.align		8
        /*0020*/ 	.dword	_ZN40_INTERNAL_d0730418_4_k_cu_83502339_240424cuda3std3__45__cpo6cbeginE
	.align		8
        /*0028*/ 	.dword	_ZN40_INTERNAL_d0730418_4_k_cu_83502339_240424cuda3std3__45__cpo4cendE
	.align		8
        /*0030*/ 	.dword	_ZN40_INTERNAL_d0730418_4_k_cu_83502339_240424cuda3std3__442_GLOBAL__N__d0730418_4_k_cu_83502339_240426ignoreE
	.align		8
        /*0038*/ 	.dword	_ZN40_INTERNAL_d0730418_4_k_cu_83502339_240424cuda3std3__419piecewise_constructE
	.align		8
        /*0040*/ 	.dword	_ZN40_INTERNAL_d0730418_4_k_cu_83502339_240424cuda3std3__48in_placeE
	.align		8
        /*0048*/ 	.dword	_ZN40_INTERNAL_d0730418_4_k_cu_83502339_240424cuda3std6ranges3__45__cpo4swapE
	.align		8
        /*0050*/ 	.dword	_ZN40_INTERNAL_d0730418_4_k_cu_83502339_240424cuda3std6ranges3__45__cpo9iter_moveE
	.align		8
        /*0058*/ 	.dword	_ZN40_INTERNAL_d0730418_4_k_cu_83502339_240424cute7productE
	.align		8
        /*0060*/ 	.dword	_ZN40_INTERNAL_d0730418_4_k_cu_83502339_240424cute1_E
	.align		8
        /*0068*/ 	.dword	$str$22
	.align		8
        /*0070*/ 	.dword	$str$23


//--------------------- .text._ZN7cutlass13device_kernelINS_4gemm6kernel13GemmUniversalIN4cute5tupleIJiiiiEEENS1_10collective13CollectiveMmaINS1_34MainloopSm90TmaGmmaWarpSpecializedILi2ENS5_IJNS4_1CILi4EEENSA_ILi2EEENSA_ILi1EEEEEENS1_32KernelTmaWarpSpecializedPingpongEEENS5_IJNSA_ILi64EEENSA_ILi256EEESH_EEENS_10tfloat32_tENS5_IJlSD_lEEESK_SL_NS4_8TiledMMAINS4_8MMA_AtomIJNS4_4SM904GMMA30MMA_64x256x8_F32TF32TF32_SS_TNILNSP_7ScaleInE1ELSR_1EEEEEENS4_6LayoutINS5_IJSD_SD_SD_EEENS5_IJNSA_ILi0EEESW_SW_EEEEENS5_IJNS4_10UnderscoreESZ_SZ_EEEEENS4_23SM90_TMA_LOAD_MULTICASTENS4_14ComposedLayoutINS4_7SwizzleILi3ELi4ELi3EEENS4_18smem_ptr_flag_bitsILi32EEENSU_INS5_IJNSA_ILi8EEENSA_ILi32EEEEEENS5_IJS19_SD_EEEEEEEvNS4_8identityES12_S1D_vS1E_EENS_8epilogue10collective6detail29Sm90TmaWarpSpecializedAdapterINS1H_15DefaultEpilogueISK_SL_SL_NS1G_6thread17LinearCombinationISK_Li1EffLNS1L_9ScaleType4KindE0ELNS_15FloatRoundStyleE2ESK_EENS1_15EpilogueDefaultEEEEEvvEEEEvNT_6ParamsE --------------------------
	.section	.text._ZN7cutlass13device_kernelINS_4gemm6kernel13GemmUniversalIN4cute5tupleIJiiiiEEENS1_10collective13CollectiveMmaINS1_34MainloopSm90TmaGmmaWarpSpecializedILi2ENS5_IJNS4_1CILi4EEENSA_ILi2EEENSA_ILi1EEEEEENS1_32KernelTmaWarpSpecializedPingpongEEENS5_IJNSA_ILi64EEENSA_ILi256EEESH_EEENS_10tfloat32_tENS5_IJlSD_lEEESK_SL_NS4_8TiledMMAINS4_8MMA_AtomIJNS4_4SM904GMMA30MMA_64x256x8_F32TF32TF32_SS_TNILNSP_7ScaleInE1ELSR_1EEEEEENS4_6LayoutINS5_IJSD_SD_SD_EEENS5_IJNSA_ILi0EEESW_SW_EEEEENS5_IJNS4_10UnderscoreESZ_SZ_EEEEENS4_23SM90_TMA_LOAD_MULTICASTENS4_14ComposedLayoutINS4_7SwizzleILi3ELi4ELi3EEENS4_18smem_ptr_flag_bitsILi32EEENSU_INS5_IJNSA_ILi8EEENSA_ILi32EEEEEENS5_IJS19_SD_EEEEEEEvNS4_8identityES12_S1D_vS1E_EENS_8epilogue10collective6detail29Sm90TmaWarpSpecializedAdapterINS1H_15DefaultEpilogueISK_SL_SL_NS1G_6thread17LinearCombinationISK_Li1EffLNS1L_9ScaleType4KindE0ELNS_15FloatRoundStyleE2ESK_EENS1_15EpilogueDefaultEEEEEvvEEEEvNT_6ParamsE,"ax",@progbits
	.align	128
.text._ZN7cutlass13device_kernelINS_4gemm6kernel13GemmUniversalIN4cute5tupleIJiiiiEEENS1_10collective13CollectiveMmaINS1_34MainloopSm90TmaGmmaWarpSpecializedILi2ENS5_IJNS4_1CILi4EEENSA_ILi2EEENSA_ILi1EEEEEENS1_32KernelTmaWarpSpecializedPingpongEEENS5_IJNSA_ILi64EEENSA_ILi256EEESH_EEENS_10tfloat32_tENS5_IJlSD_lEEESK_SL_NS4_8TiledMMAINS4_8MMA_AtomIJNS4_4SM904GMMA30MMA_64x256x8_F32TF32TF32_SS_TNILNSP_7ScaleInE1ELSR_1EEEEEENS4_6LayoutINS5_IJSD_SD_SD_EEENS5_IJNSA_ILi0EEESW_SW_EEEEENS5_IJNS4_10UnderscoreESZ_SZ_EEEEENS4_23SM90_TMA_LOAD_MULTICASTENS4_14ComposedLayoutINS4_7SwizzleILi3ELi4ELi3EEENS4_18smem_ptr_flag_bitsILi32EEENSU_INS5_IJNSA_ILi8EEENSA_ILi32EEEEEENS5_IJS19_SD_EEEEEEEvNS4_8identityES12_S1D_vS1E_EENS_8epilogue10collective6detail29Sm90TmaWarpSpecializedAdapterINS1H_15DefaultEpilogueISK_SL_SL_NS1G_6thread17LinearCombinationISK_Li1EffLNS1L_9ScaleType4KindE0ELNS_15FloatRoundStyleE2ESK_EENS1_15EpilogueDefaultEEEEEvvEEEEvNT_6ParamsE:
        .type           _ZN7cutlass13device_kernelINS_4gemm6kernel13GemmUniversalIN4cute5tupleIJiiiiEEENS1_10collective13CollectiveMmaINS1_34MainloopSm90TmaGmmaWarpSpecializedILi2ENS5_IJNS4_1CILi4EEENSA_ILi2EEENSA_ILi1EEEEEENS1_32KernelTmaWarpSpecializedPingpongEEENS5_IJNSA_ILi64EEENSA_ILi256EEESH_EEENS_10tfloat32_tENS5_IJlSD_lEEESK_SL_NS4_8TiledMMAINS4_8MMA_AtomIJNS4_4SM904GMMA30MMA_64x256x8_F32TF32TF32_SS_TNILNSP_7ScaleInE1ELSR_1EEEEEENS4_6LayoutINS5_IJSD_SD_SD_EEENS5_IJNSA_ILi0EEESW_SW_EEEEENS5_IJNS4_10UnderscoreESZ_SZ_EEEEENS4_23SM90_TMA_LOAD_MULTICASTENS4_14ComposedLayoutINS4_7SwizzleILi3ELi4ELi3EEENS4_18smem_ptr_flag_bitsILi32EEENSU_INS5_IJNSA_ILi8EEENSA_ILi32EEEEEENS5_IJS19_SD_EEEEEEEvNS4_8identityES12_S1D_vS1E_EENS_8epilogue10collective6detail29Sm90TmaWarpSpecializedAdapterINS1H_15DefaultEpilogueISK_SL_SL_NS1G_6thread17LinearCombinationISK_Li1EffLNS1L_9ScaleType4KindE0ELNS_15FloatRoundStyleE2ESK_EENS1_15EpilogueDefaultEEEEEvvEEEEvNT_6ParamsE,@function
        .size           _ZN7cutlass13device_kernelINS_4gemm6kernel13GemmUniversalIN4cute5tupleIJiiiiEEENS1_10collective13CollectiveMmaINS1_34MainloopSm90TmaGmmaWarpSpecializedILi2ENS5_IJNS4_1CILi4EEENSA_ILi2EEENSA_ILi1EEEEEENS1_32KernelTmaWarpSpecializedPingpongEEENS5_IJNSA_ILi64EEENSA_ILi256EEESH_EEENS_10tfloat32_tENS5_IJlSD_lEEESK_SL_NS4_8TiledMMAINS4_8MMA_AtomIJNS4_4SM904GMMA30MMA_64x256x8_F32TF32TF32_SS_TNILNSP_7ScaleInE1ELSR_1EEEEEENS4_6LayoutINS5_IJSD_SD_SD_EEENS5_IJNSA_ILi0EEESW_SW_EEEEENS5_IJNS4_10UnderscoreESZ_SZ_EEEEENS4_23SM90_TMA_LOAD_MULTICASTENS4_14ComposedLayoutINS4_7SwizzleILi3ELi4ELi3EEENS4_18smem_ptr_flag_bitsILi32EEENSU_INS5_IJNSA_ILi8EEENSA_ILi32EEEEEENS5_IJS19_SD_EEEEEEEvNS4_8identityES12_S1D_vS1E_EENS_8epilogue10collective6detail29Sm90TmaWarpSpecializedAdapterINS1H_15DefaultEpilogueISK_SL_SL_NS1G_6thread17LinearCombinationISK_Li1EffLNS1L_9ScaleType4KindE0ELNS_15FloatRoundStyleE2ESK_EENS1_15EpilogueDefaultEEEEEvvEEEEvNT_6ParamsE,(.L_x_324 - _ZN7cutlass13device_kernelINS_4gemm6kernel13GemmUniversalIN4cute5tupleIJiiiiEEENS1_10collective13CollectiveMmaINS1_34MainloopSm90TmaGmmaWarpSpecializedILi2ENS5_IJNS4_1CILi4EEENSA_ILi2EEENSA_ILi1EEEEEENS1_32KernelTmaWarpSpecializedPingpongEEENS5_IJNSA_ILi64EEENSA_ILi256EEESH_EEENS_10tfloat32_tENS5_IJlSD_lEEESK_SL_NS4_8TiledMMAINS4_8MMA_AtomIJNS4_4SM904GMMA30MMA_64x256x8_F32TF32TF32_SS_TNILNSP_7ScaleInE1ELSR_1EEEEEENS4_6LayoutINS5_IJSD_SD_SD_EEENS5_IJNSA_ILi0EEESW_SW_EEEEENS5_IJNS4_10UnderscoreESZ_SZ_EEEEENS4_23SM90_TMA_LOAD_MULTICASTENS4_14ComposedLayoutINS4_7SwizzleILi3ELi4ELi3EEENS4_18smem_ptr_flag_bitsILi32EEENSU_INS5_IJNSA_ILi8EEENSA_ILi32EEEEEENS5_IJS19_SD_EEEEEEEvNS4_8identityES12_S1D_vS1E_EENS_8epilogue10collective6detail29Sm90TmaWarpSpecializedAdapterINS1H_15DefaultEpilogueISK_SL_SL_NS1G_6thread17LinearCombinationISK_Li1EffLNS1L_9ScaleType4KindE0ELNS_15FloatRoundStyleE2ESK_EENS1_15EpilogueDefaultEEEEEvvEEEEvNT_6ParamsE)
        .other          _ZN7cutlass13device_kernelINS_4gemm6kernel13GemmUniversalIN4cute5tupleIJiiiiEEENS1_10collective13CollectiveMmaINS1_34MainloopSm90TmaGmmaWarpSpecializedILi2ENS5_IJNS4_1CILi4EEENSA_ILi2EEENSA_ILi1EEEEEENS1_32KernelTmaWarpSpecializedPingpongEEENS5_IJNSA_ILi64EEENSA_ILi256EEESH_EEENS_10tfloat32_tENS5_IJlSD_lEEESK_SL_NS4_8TiledMMAINS4_8MMA_AtomIJNS4_4SM904GMMA30MMA_64x256x8_F32TF32TF32_SS_TNILNSP_7ScaleInE1ELSR_1EEEEEENS4_6LayoutINS5_IJSD_SD_SD_EEENS5_IJNSA_ILi0EEESW_SW_EEEEENS5_IJNS4_10UnderscoreESZ_SZ_EEEEENS4_23SM90_TMA_LOAD_MULTICASTENS4_14ComposedLayoutINS4_7SwizzleILi3ELi4ELi3EEENS4_18smem_ptr_flag_bitsILi32EEENSU_INS5_IJNSA_ILi8EEENSA_ILi32EEEEEENS5_IJS19_SD_EEEEEEEvNS4_8identityES12_S1D_vS1E_EENS_8epilogue10collective6detail29Sm90TmaWarpSpecializedAdapterINS1H_15DefaultEpilogueISK_SL_SL_NS1G_6thread17LinearCombinationISK_Li1EffLNS1L_9ScaleType4KindE0ELNS_15FloatRoundStyleE2ESK_EENS1_15EpilogueDefaultEEEEEvvEEEEvNT_6ParamsE,@"STO_CUDA_ENTRY STV_DEFAULT"
_ZN7cutlass13device_kernelINS_4gemm6kernel13GemmUniversalIN4cute5tupleIJiiiiEEENS1_10collective13CollectiveMmaINS1_34MainloopSm90TmaGmmaWarpSpecializedILi2ENS5_IJNS4_1CILi4EEENSA_ILi2EEENSA_ILi1EEEEEENS1_32KernelTmaWarpSpecializedPingpongEEENS5_IJNSA_ILi64EEENSA_ILi256EEESH_EEENS_10tfloat32_tENS5_IJlSD_lEEESK_SL_NS4_8TiledMMAINS4_8MMA_AtomIJNS4_4SM904GMMA30MMA_64x256x8_F32TF32TF32_SS_TNILNSP_7ScaleInE1ELSR_1EEEEEENS4_6LayoutINS5_IJSD_SD_SD_EEENS5_IJNSA_ILi0EEESW_SW_EEEEENS5_IJNS4_10UnderscoreESZ_SZ_EEEEENS4_23SM90_TMA_LOAD_MULTICASTENS4_14ComposedLayoutINS4_7SwizzleILi3ELi4ELi3EEENS4_18smem_ptr_flag_bitsILi32EEENSU_INS5_IJNSA_ILi8EEENSA_ILi32EEEEEENS5_IJS19_SD_EEEEEEEvNS4_8identityES12_S1D_vS1E_EENS_8epilogue10collective6detail29Sm90TmaWarpSpecializedAdapterINS1H_15DefaultEpilogueISK_SL_SL_NS1G_6thread17LinearCombinationISK_Li1EffLNS1L_9ScaleType4KindE0ELNS_15FloatRoundStyleE2ESK_EENS1_15EpilogueDefaultEEEEEvvEEEEvNT_6ParamsE:
[----:B------:R-:W0:Y:S01]  /*0000*/  LDC R1, c[0x0][0x28] ;  /* 0x00000a00ff017b82 */ /* 0x000e220000000800 */
[----:B------:R-:W1:Y:S01]  /*0010*/  S2R R0, SR_TID.X ;  /* 0x0000000000007919 */ /* 0x000e620000002100 */
[----:B------:R-:W-:Y:S01]  /*0020*/  ELECT P0, URZ, PT ;  /* 0x00000000003f782f */ /* 0x000fe20003800000 */
[----:B------:R-:W-:Y:S01]  /*0030*/  BSSY B0, `(.L_x_0) ;  /* 0x0000014000007945 */ /* 0x000fe20003800000 */
[--C-:B-1----:R-:W-:Y:S02]  /*0040*/  SHF.R.U32.HI R2, RZ, 0x5, R0.reuse ;  /* 0x00000005ff027819 */ /* 0x102fe40000011600 */
[----:B------:R-:W-:-:S03]  /*0050*/  SHF.R.U32.HI R4, RZ, 0x7, R0 ;  /* 0x00000007ff047819 */ /* 0x000fc60000011600 */
[----:B------:R-:W1:Y:S02]  /*0060*/  SHFL.IDX PT, R3, R2, RZ, 0x1f ;  /* 0x00001fff02037589 */ /* 0x000e6400000e0000 */
[----:B-1----:R-:W-:Y:S02]  /*0070*/  R2UR UR6, R3 ;  /* 0x00000000030672ca */ /* 0x002fe400000e0000 */
[----:B------:R1:W2:Y:S11]  /*0080*/  SHFL.IDX PT, R3, R4, RZ, 0x1f ;  /* 0x00001fff04037589 */ /* 0x0002b600000e0000 */
[----:B------:R-:W-:-:S02]  /*0090*/  USHF.R.S32.HI UR4, URZ, 0x1f, UR6 ;  /* 0x0000001f3f047899 */ /* 0x000fc40008011406 */
[----:B------:R-:W-:Y:S02]  /*00a0*/  ISETP.NE.OR P0, PT, RZ, UR6, !P0 ;  /* 0x00000006ff007c0c */ /* 0x000fe4000c705670 */
[----:B------:R-:W-:-:S04]  /*00b0*/  ULEA.HI UR4, UR4, UR6, URZ, 0x2 ;  /* 0x0000000604047291 */ /* 0x000fc8000f8f103f */
[----:B------:R-:W-:-:S04]  /*00c0*/  ULOP3.LUT UR4, UR4, 0xfffffffc, URZ, 0xc0, !UPT ;  /* 0xfffffffc04047892 */ /* 0x000fc8000f8ec03f */
[----:B------:R-:W-:-:S03]  /*00d0*/  UIADD3 UR6, UR6, -UR4, URZ ;  /* 0x8000000406067290 */ /* 0x000fc6000fffe03f */
[----:B012---:R-:W-:Y:S09]  /*00e0*/  @P0 BRA `(.L_x_1) ;  /* 0x0000000000200947 */ /* 0x007ff20003800000 */
[----:B------:R-:W-:Y:S02]  /*00f0*/  ULDC.64 UR4, c[0x0][0x198] ;  /* 0x0000660000047ab9 */ /* 0x000fe40000000a00 */
[----:B------:R-:W-:Y:S02]  /*0100*/  UIADD3 UR8, UP0, UR4, 0xf0, URZ ;  /* 0x000000f004087890 */ /* 0x000fe4000ff1e03f */
[----:B------:R-:W-:Y:S02]  /*0110*/  UIADD3 UR4, UP1, UR4, 0x1f0, URZ ;  /* 0x000001f004047890 */ /* 0x000fe4000ff3e03f */
[----:B------:R-:W-:Y:S02]  /*0120*/  UIADD3.X UR9, URZ, UR5, URZ, UP0, !UPT ;  /* 0x000000053f097290 */ /* 0x000fe400087fe43f */
[----:B------:R-:W-:-:S07]  /*0130*/  UIADD3.X UR5, URZ, UR5, URZ, UP1, !UPT ;  /* 0x000000053f057290 */ /* 0x000fce0008ffe43f */
[----:B------:R0:W-:Y:S02]  /*0140*/  UTMACCTL.PF [UR8] ;  /* 0x00000000080079b9 */ /* 0x0001e40008040000 */
[----:B------:R0:W-:Y:S02]  /*0150*/  UTMACCTL.PF [UR4] ;  /* 0x00000000040079b9 */ /* 0x0001e40008040000 */
[----:B0-----:R-:W-:Y:S01]  /*0160*/  NOP ;  /* 0x0000000000007918 */ /* 0x001fe20000000000 */
.L_x_1:
[----:B------:R-:W-:Y:S05]  /*0170*/  BSYNC B0 ;  /* 0x0000000000007941 */ /* 0x000fea0003800000 */
.L_x_0:
[----:B------:R-:W0:Y:S01]  /*0180*/  SHFL.IDX PT, R5, R2, RZ, 0x1f ;  /* 0x00001fff02057589 */ /* 0x000e2200000e0000 */
[----:B------:R-:W-:Y:S01]  /*0190*/  R2UR UR19, R3 ;  /* 0x00000000031372ca */ /* 0x000fe200000e0000 */
[----:B------:R-:W-:-:S04]  /*01a0*/  UISETP.NE.AND UP0, UPT, UR6, 0x3, UPT ;  /* 0x000000030600788c */ /* 0x000fc8000bf05270 */
[----:B------:R-:W-:-:S08]  /*01b0*/  UISETP.EQ.OR UP0, UPT, UR6, URZ, !UP0 ;  /* 0x0000003f0600728c */ /* 0x000fd0000c702670 */
[----:B------:R-:W-:Y:S02]  /*01c0*/  UIADD3 UR14, UR19, -0x1, URZ ;  /* 0xffffffff130e7890 */ /* 0x000fe4000fffe03f */
[----:B------:R-:W-:Y:S02]  /*01d0*/  UISETP.EQ.AND UP0, UPT, UR19, URZ, UP0 ;  /* 0x0000003f1300728c */ /* 0x000fe40008702270 */
[----:B------:R-:W-:Y:S02]  /*01e0*/  UISETP.GE.U32.AND UP1, UPT, UR14, 0x2, UPT ;  /* 0x000000020e00788c */ /* 0x000fe4000bf26070 */
[----:B------:R-:W-:Y:S01]  /*01f0*/  USEL UR42, URZ, 0x1, !UP0 ;  /* 0x000000013f2a7887 */ /* 0x000fe2000c000000 */
[----:B0-----:R-:W-:-:S03]  /*0200*/  ISETP.NE.AND P0, PT, R5, RZ, PT ;  /* 0x000000ff0500720c */ /* 0x001fc60003f05270 */
[----:B------:R-:W-:-:S10]  /*0210*/  USEL UR42, UR42, 0x2, UP1 ;  /* 0x000000022a2a7887 */ /* 0x000fd40008800000 */
[----:B------:R-:W-:Y:S05]  /*0220*/  @P0 BRA `(.L_x_2) ;  /* 0x0000000000480947 */ /* 0x000fea0003800000 */
[----:B------:R-:W0:Y:S01]  /*0230*/  S2UR UR7, SR_CgaCtaId ;  /* 0x00000000000779c3 */ /* 0x000e220000008800 */
[----:B------:R-:W-:Y:S01]  /*0240*/  UMOV UR4, 0x400 ;  /* 0x0000040000047882 */ /* 0x000fe20000000000 */
[----:B------:R-:W-:Y:S01]  /*0250*/  UMOV UR5, 0x1 ;  /* 0x0000000100057882 */ /* 0x000fe20000000000 */
[----:B------:R-:W-:Y:S01]  /*0260*/  UMOV UR8, 0x5 ;  /* 0x0000000500087882 */ /* 0x000fe20000000000 */
[----:B------:R-:W-:Y:S01]  /*0270*/  ELECT P0, URZ, PT ;  /* 0x00000000003f782f */ /* 0x000fe20003800000 */
[----:B------:R-:W-:-:S04]  /*0280*/  UIADD3 UR8, -UR8, 0x100000, URZ ;  /* 0x0010000008087890 */ /* 0x000fc8000fffe13f */
[----:B------:R-:W-:Y:S02]  /*0290*/  USHF.L.U32 UR9, UR8, 0xb, URZ ;  /* 0x0000000b08097899 */ /* 0x000fe4000800063f */
[----:B------:R-:W-:Y:S02]  /*02a0*/  USHF.L.U32 UR8, UR8, 0x1, URZ ;  /* 0x0000000108087899 */ /* 0x000fe4000800063f */
[----:B0-----:R-:W-:Y:S02]  /*02b0*/  ULEA UR7, UR7, UR4, 0x18 ;  /* 0x0000000407077291 */ /* 0x001fe4000f8ec03f */
[----:B------:R-:W-:-:S04]  /*02c0*/  UIADD3 UR4, -UR5, 0x100000, URZ ;  /* 0x0010000005047890 */ /* 0x000fc8000fffe13f */
[----:B------:R-:W-:Y:S02]  /*02d0*/  USHF.L.U32 UR5, UR4, 0xb, URZ ;  /* 0x0000000b04057899 */ /* 0x000fe4000800063f */
[----:B------:R-:W-:Y:S01]  /*02e0*/  USHF.L.U32 UR4, UR4, 0x1, URZ ;  /* 0x0000000104047899 */ /* 0x000fe2000800063f */
[----:B------:R-:W0:Y:S11]  /*02f0*/  FENCE.VIEW.ASYNC.S ;  /* 0x00000000000073c6 */ /* 0x000e360000000000 */
[----:B0-----:R0:W1:Y:S01]  /*0300*/  SYNCS.EXCH.64 URZ, [UR7], UR4 ;  /* 0x00000004073f75b2 */ /* 0x0010620008000100 */
[----:B------:R0:W2:Y:S01]  /*0310*/  SYNCS.EXCH.64 URZ, [UR7+0x10], UR8 ;  /* 0x00001008073f75b2 */ /* 0x0000a20008000100 */
[----:B------:R0:W3:Y:S01]  /*0320*/  SYNCS.EXCH.64 URZ, [UR7+0x8], UR4 ;  /* 0x00000804073f75b2 */ /* 0x0000e20008000100 */
[----:B------:R0:W4:Y:S01]  /*0330*/  SYNCS.EXCH.64 URZ, [UR7+0x18], UR8 ;  /* 0x00001808073f75b2 */ /* 0x0001220008000100 */
[----:B------:R-:W-:Y:S01]  /*0340*/  NOP ;  /* 0x0000000000007918 */ /* 0x000fe20000000000 */
.L_x_2:
[----:B------:R-:W5:Y:S01]  /*0350*/  S2UR UR15, SR_CTAID.X ;  /* 0x00000000000f79c3 */ /* 0x000f620000002500 */
[----:B------:R-:W-:Y:S01]  /*0360*/  SHF.R.S32.HI R3, RZ, 0x1f, R0 ;  /* 0x0000001fff037819 */ /* 0x000fe20000011400 */
[----:B------:R-:W1:Y:S01]  /*0370*/  SHFL.IDX PT, R12, R2, RZ, 0x1f ;  /* 0x00001fff020c7589 */ /* 0x000e6200000e0000 */
[----:B0-----:R-:W-:Y:S01]  /*0380*/  ULDC UR4, c[0x0][0x150] ;  /* 0x0000540000047ab9 */ /* 0x001fe20000000800 */
[----:B------:R-:W-:Y:S02]  /*0390*/  ELECT P0, URZ, PT ;  /* 0x00000000003f782f */ /* 0x000fe40003800000 */
[----:B------:R-:W-:Y:S01]  /*03a0*/  LEA.HI R3, R3, R0, RZ, 0x7 ;  /* 0x0000000003037211 */ /* 0x000fe200078f38ff */
[----:B------:R0:W2:Y:S01]  /*03b0*/  SHFL.IDX PT, R9, R2, RZ, 0x1f ;  /* 0x00001fff02097589 */ /* 0x0000a200000e0000 */
[----:B------:R-:W-:Y:S01]  /*03c0*/  ELECT P1, URZ, PT ;  /* 0x00000000003f782f */ /* 0x000fe20003820000 */
[----:B------:R-:W0:Y:S01]  /*03d0*/  S2UR UR8, SR_CTAID.Y ;  /* 0x00000000000879c3 */ /* 0x000e220000002600 */
[----:B------:R-:W-:Y:S01]  /*03e0*/  LOP3.LUT R3, R3, 0xffffff80, RZ, 0xc0, !PT ;  /* 0xffffff8003037812 */ /* 0x000fe200078ec0ff */
[----:B------:R-:W-:Y:S01]  /*03f0*/  ULDC UR5, c[0x0][0x154] ;  /* 0x0000550000057ab9 */ /* 0x000fe20000000800 */
[----:B------:R-:W-:Y:S01]  /*0400*/  ULDC UR7, c[0x0][0x144] ;  /* 0x0000510000077ab9 */ /* 0x000fe20000000800 */
[----:B------:R-:W-:Y:S01]  /*0410*/  UMOV UR18, 0x80 ;  /* 0x0000008000127882 */ /* 0x000fe20000000000 */
[----:B------:R-:W-:Y:S01]  /*0420*/  NOP ;  /* 0x0000000000007918 */ /* 0x000fe20000000000 */
[----:B------:R-:W-:Y:S01]  /*0430*/  IMAD.IADD R3, R0, 0x1, -R3 ;  /* 0x0000000100037824 */ /* 0x000fe200078e0a03 */
[----:B------:R-:W-:Y:S01]  /*0440*/  NOP ;  /* 0x0000000000007918 */ /* 0x000fe20000000000 */
[----:B------:R-:W-:Y:S01]  /*0450*/  ULDC UR17, c[0x0][0x148] ;  /* 0x0000520000117ab9 */ /* 0x000fe20000000800 */
[----:B------:R-:W-:Y:S01]  /*0460*/  IMAD.MOV.U32 R152, RZ, RZ, 0x1 ;  /* 0x00000001ff987424 */ /* 0x000fe200078e00ff */
[----:B------:R-:W-:-:S02]  /*0470*/  ISETP.NE.AND P2, PT, RZ, UR19, PT ;  /* 0x00000013ff007c0c */ /* 0x000fc4000bf45270 */
[----:B------:R-:W-:Y:S02]  /*0480*/  SHF.R.S32.HI R6, RZ, 0x1f, R3 ;  /* 0x0000001fff067819 */ /* 0x000fe40000011403 */
[----:B-----5:R-:W-:Y:S02]  /*0490*/  I2FP.F32.U32 R10, UR15 ;  /* 0x0000000f000a7c45 */ /* 0x020fe40008201000 */
[----:B------:R-:W-:Y:S02]  /*04a0*/  LEA.HI R7, R6, R3, RZ, 0x3 ;  /* 0x0000000306077211 */ /* 0x000fe400078f18ff */
[----:B-1----:R-:W-:Y:S01]  /*04b0*/  ISETP.NE.OR P0, PT, R12, RZ, !P0 ;  /* 0x000000ff0c00720c */ /* 0x002fe20004705670 */
[----:B------:R-:W-:Y:S01]  /*04c0*/  FMUL R11, R10, UR4 ;  /* 0x000000040a0b7c20 */ /* 0x000fe20008400000 */
[----:B------:R-:W-:Y:S02]  /*04d0*/  SHF.R.S32.HI R10, RZ, 0x1f, R5 ;  /* 0x0000001fff0a7819 */ /* 0x000fe40000011405 */
[----:B------:R-:W-:-:S02]  /*04e0*/  SHF.R.S32.HI R8, RZ, 0x3, R7 ;  /* 0x00000003ff087819 */ /* 0x000fc40000011407 */
[----:B------:R-:W-:Y:S01]  /*04f0*/  SHF.R.S32.HI R7, RZ, 0x1f, R7 ;  /* 0x0000001fff077819 */ /* 0x000fe20000011407 */
[----:B------:R-:W1:Y:S01]  /*0500*/  F2I.U32.TRUNC.NTZ R11, R11 ;  /* 0x0000000b000b7305 */ /* 0x000e62000020f000 */
[----:B------:R-:W-:Y:S02]  /*0510*/  LEA.HI R10, R10, R5, RZ, 0x2 ;  /* 0x000000050a0a7211 */ /* 0x000fe400078f10ff */
[----:B------:R-:W-:Y:S02]  /*0520*/  LEA.HI R7, R7, R8, RZ, 0x2 ;  /* 0x0000000807077211 */ /* 0x000fe400078f10ff */
[----:B------:R-:W-:Y:S01]  /*0530*/  LOP3.LUT R10, R10, 0x3ffffffc, RZ, 0xc0, !PT ;  /* 0x3ffffffc0a0a7812 */ /* 0x000fe200078ec0ff */
[----:B------:R-:W-:Y:S01]  /*0540*/  VOTEU.ALL UP0, P0 ;  /* 0x00000000003f7886 */ /* 0x000fe20000000000 */
[----:B0-----:R-:W-:Y:S02]  /*0550*/  I2FP.F32.U32 R2, UR8 ;  /* 0x0000000800027c45 */ /* 0x001fe40008201000 */
[----:B------:R-:W-:Y:S01]  /*0560*/  LOP3.LUT R7, R7, 0xfffffffc, RZ, 0xc0, !PT ;  /* 0xfffffffc07077812 */ /* 0x000fe200078ec0ff */
[----:B------:R-:W-:Y:S01]  /*0570*/  IMAD.IADD R10, R5, 0x1, -R10 ;  /* 0x00000001050a7824 */ /* 0x000fe200078e0a0a */
[----:B--2---:R-:W-:Y:S01]  /*0580*/  ISETP.NE.OR P1, PT, R9, RZ, !P1 ;  /* 0x000000ff0900720c */ /* 0x004fe20004f25670 */
[----:B------:R-:W-:Y:S01]  /*0590*/  FMUL R5, R2, UR5 ;  /* 0x0000000502057c20 */ /* 0x000fe20008400000 */
[----:B------:R-:W0:Y:S01]  /*05a0*/  @!UP0 S2UR UR11, SR_CgaCtaId ;  /* 0x00000000000b89c3 */ /* 0x000e220000008800 */
[----:B------:R-:W-:Y:S01]  /*05b0*/  IMAD.IADD R7, R8, 0x1, -R7 ;  /* 0x0000000108077824 */ /* 0x000fe200078e0a07 */
[----:B-1----:R-:W-:Y:S01]  /*05c0*/  R2UR UR4, R11 ;  /* 0x000000000b0472ca */ /* 0x002fe200000e0000 */
[----:B------:R-:W-:-:S02]  /*05d0*/  @!UP0 UMOV UR10, 0x400 ;  /* 0x00000400000a8882 */ /* 0x000fc40000000000 */
[----:B------:R-:W-:Y:S01]  /*05e0*/  IMAD R7, R10, 0x4, R7 ;  /* 0x000000040a077824 */ /* 0x000fe200078e0207 */
[----:B------:R-:W1:Y:S04]  /*05f0*/  F2I.U32.TRUNC.NTZ R5, R5 ;  /* 0x0000000500057305 */ /* 0x000e68000020f000 */
[----:B------:R-:W-:Y:S01]  /*0600*/  SHF.R.S32.HI R2, RZ, 0x1f, R7 ;  /* 0x0000001fff027819 */ /* 0x000fe20000011407 */
[----:B------:R-:W-:Y:S01]  /*0610*/  VOTEU.ALL UP1, P1 ;  /* 0x00000000003f7886 */ /* 0x000fe20000820000 */
[----:B------:R-:W-:Y:S01]  /*0620*/  VOTEU.ALL UP2, P1 ;  /* 0x00000000003f7886 */ /* 0x000fe20000840000 */
[----:B------:R-:W-:Y:S01]  /*0630*/  VOTEU.ALL UP3, P1 ;  /* 0x00000000003f7886 */ /* 0x000fe20000860000 */
[----:B------:R-:W-:Y:S01]  /*0640*/  LEA.HI R2, R2, R7, RZ, 0x2 ;  /* 0x0000000702027211 */ /* 0x000fe200078f10ff */
[----:B------:R-:W-:Y:S01]  /*0650*/  UIADD3 UR4, -UR4, URZ, URZ ;  /* 0x0000003f04047290 */ /* 0x000fe2000fffe13f */
[----:B------:R-:W2:Y:S01]  /*0660*/  @!UP1 S2UR UR16, SR_CgaCtaId ;  /* 0x00000000001099c3 */ /* 0x000ea20000008800 */
[----:B------:R-:W-:Y:S01]  /*0670*/  @!UP1 UMOV UR13, 0x400 ;  /* 0x00000400000d9882 */ /* 0x000fe20000000000 */
[----:B------:R-:W-:Y:S01]  /*0680*/  LOP3.LUT R8, R2, 0xfffffffc, RZ, 0xc0, !PT ;  /* 0xfffffffc02087812 */ /* 0x000fe200078ec0ff */
[----:B------:R-:W-:Y:S01]  /*0690*/  UIMAD UR7, UR7, UR4, UR15 ;  /* 0x00000004070772a4 */ /* 0x000fe2000f8e020f */
[----:B------:R-:W-:Y:S01]  /*06a0*/  IMAD.SHL.U32 R2, R7, 0x4, RZ ;  /* 0x0000000407027824 */ /* 0x000fe200078e00ff */
[----:B-1----:R-:W-:Y:S01]  /*06b0*/  R2UR UR9, R5 ;  /* 0x00000000050972ca */ /* 0x002fe200000e0000 */
[----:B------:R-:W-:Y:S01]  /*06c0*/  UMOV UR4, 0x20 ;  /* 0x0000002000047882 */ /* 0x000fe20000000000 */
[----:B------:R-:W-:Y:S01]  /*06d0*/  IMAD.IADD R8, R7, 0x1, -R8 ;  /* 0x0000000107087824 */ /* 0x000fe200078e0a08 */
[----:B------:R-:W1:Y:S01]  /*06e0*/  LDC R5, c[0x0][0x140] ;  /* 0x00005000ff057b82 */ /* 0x000e620000000800 */
[----:B------:R-:W-:-:S04]  /*06f0*/  @!UP0 UIADD3 UR4, -UR4, 0x100000, URZ ;  /* 0x0010000004048890 */ /* 0x000fc8000fffe13f */
[----:B------:R-:W-:Y:S02]  /*0700*/  @!UP0 USHF.L.U32 UR5, UR4, 0xb, URZ ;  /* 0x0000000b04058899 */ /* 0x000fe4000800063f */
[----:B------:R-:W-:Y:S01]  /*0710*/  @!UP0 USHF.L.U32 UR4, UR4, 0x1, URZ ;  /* 0x0000000104048899 */ /* 0x000fe2000800063f */
[----:B------:R-:W-:Y:S01]  /*0720*/  LOP3.LUT R153, R7, 0xc, R2, 0x78, !PT ;  /* 0x0000000c07997812 */ /* 0x000fe200078e7802 */
[----:B0-----:R-:W-:Y:S01]  /*0730*/  @!UP0 ULEA UR12, UR11, UR10, 0x18 ;  /* 0x0000000a0b0c8291 */ /* 0x001fe2000f8ec03f */
[----:B------:R-:W-:Y:S01]  /*0740*/  ISETP.NE.AND P3, PT, R8, UR7, PT ;  /* 0x0000000708007c0c */ /* 0x000fe2000bf65270 */
[----:B------:R-:W-:-:S04]  /*0750*/  @!UP1 UIADD3 UR10, -UR18, 0x100000, URZ ;  /* 0x00100000120a9890 */ /* 0x000fc8000fffe13f */
[----:B------:R-:W-:Y:S02]  /*0760*/  @!UP1 USHF.L.U32 UR11, UR10, 0xb, URZ ;  /* 0x0000000b0a0b9899 */ /* 0x000fe4000800063f */
[----:B------:R-:W-:Y:S01]  /*0770*/  @!UP1 USHF.L.U32 UR10, UR10, 0x1, URZ ;  /* 0x000000010a0a9899 */ /* 0x000fe2000800063f */
[----:B------:R0:W0:Y:S01]  /*0780*/  SHFL.IDX PT, R7, R4, RZ, 0x1f ;  /* 0x00001fff04077589 */ /* 0x00002200000e0000 */
[----:B------:R-:W-:Y:S01]  /*0790*/  VOTEU.ALL UP0, P0 ;  /* 0x00000000003f7886 */ /* 0x000fe20000000000 */
[----:B------:R-:W-:Y:S01]  /*07a0*/  VOTEU.ALL UP4, P1 ;  /* 0x00000000003f7886 */ /* 0x000fe20000880000 */
[----:B------:R-:W-:Y:S01]  /*07b0*/  VOTEU.ALL UP5, P1 ;  /* 0x00000000003f7886 */ /* 0x000fe200008a0000 */
[----:B------:R-:W-:Y:S01]  /*07c0*/  UIADD3 UR9, -UR9, URZ, URZ ;  /* 0x0000003f09097290 */ /* 0x000fe2000fffe13f */
[----:B------:R-:W5:Y:S02]  /*07d0*/  FENCE.VIEW.ASYNC.S ;  /* 0x00000000000073c6 */ /* 0x000f640000000000 */
[----:B-----5:R-:W0:Y:S01]  /*07e0*/  @!UP0 SYNCS.EXCH.64 URZ, [UR12+0x50], UR4 ;  /* 0x000050040c3f85b2 */ /* 0x020e220008000100 */
[----:B--2---:R-:W-:Y:S01]  /*07f0*/  @!UP1 ULEA UR13, UR16, UR13, 0x18 ;  /* 0x0000000d100d9291 */ /* 0x004fe2000f8ec03f */
[----:B------:R-:W-:Y:S01]  /*0800*/  @P3 SHF.R.S32.HI R2, RZ, 0x1f, R153 ;  /* 0x0000001fff023819 */ /* 0x000fe20000011499 */
[----:B------:R-:W-:Y:S01]  /*0810*/  VOTEU.ALL UP1, P0 ;  /* 0x00000000003f7886 */ /* 0x000fe20000020000 */
[----:B------:R-:W-:-:S02]  /*0820*/  LOP3.LUT P0, RZ, R3, 0x7, RZ, 0xc0, !PT ;  /* 0x0000000703ff7812 */ /* 0x000fc4000780c0ff */
[----:B------:R-:W-:Y:S02]  /*0830*/  @P3 LEA.HI R2, R2, R153, RZ, 0x2 ;  /* 0x0000009902023211 */ /* 0x000fe400078f10ff */
[----:B------:R-:W-:Y:S02]  /*0840*/  ISETP.LT.U32.AND P0, PT, R153, 0x8, !P0 ;  /* 0x000000089900780c */ /* 0x000fe40004701070 */
[----:B-1----:R-:W-:Y:S02]  /*0850*/  ISETP.EQ.U32.AND P1, PT, R5, 0x1, PT ;  /* 0x000000010500780c */ /* 0x002fe40003f22070 */
[----:B------:R-:W-:Y:S02]  /*0860*/  @P3 SHF.R.S32.HI R2, RZ, 0x2, R2 ;  /* 0x00000002ff023819 */ /* 0x000fe40000011402 */
[----:B------:R-:W-:Y:S01]  /*0870*/  SEL R5, RZ, 0x1, !P0 ;  /* 0x00000001ff057807 */ /* 0x000fe20004000000 */
[----:B------:R1:W2:Y:S01]  /*0880*/  @!UP1 SYNCS.EXCH.64 URZ, [UR12+0x58], UR4 ;  /* 0x000058040c3f95b2 */ /* 0x0002a20008000100 */
[----:B------:R-:W-:Y:S01]  /*0890*/  NOP ;  /* 0x0000000000007918 */ /* 0x000fe20000000000 */
[----:B-1----:R-:W-:Y:S01]  /*08a0*/  UIMAD UR4, UR17, UR9, UR8 ;  /* 0x00000009110472a4 */ /* 0x002fe2000f8e0208 */
[----:B------:R1:W0:Y:S05]  /*08b0*/  @!UP2 SYNCS.EXCH.64 URZ, [UR13+0x30], UR10 ;  /* 0x0000300a0d3fa5b2 */ /* 0x00022a0008000100 */
[----:B------:R-:W-:-:S04]  /*08c0*/  @P3 ISETP.NE.AND P4, PT, R2, UR4, PT ;  /* 0x0000000402003c0c */ /* 0x000fc8000bf85270 */
[----:B------:R-:W-:-:S04]  /*08d0*/  @P3 SEL R152, RZ, 0x1, P4 ;  /* 0x00000001ff983807 */ /* 0x000fc80002000000 */
[----:B------:R-:W-:Y:S01]  /*08e0*/  LOP3.LUT R152, R152, R5, RZ, 0xc0, !PT ;  /* 0x0000000598987212 */ /* 0x000fe200078ec0ff */
[----:B------:R1:W0:Y:S01]  /*08f0*/  @!UP3 SYNCS.EXCH.64 URZ, [UR13+0x38], UR10 ;  /* 0x0000380a0d3fb5b2 */ /* 0x0002220008000100 */
[----:B------:R1:W0:Y:S01]  /*0900*/  @!UP4 SYNCS.EXCH.64 URZ, [UR13+0x40], UR10 ;  /* 0x0000400a0d3fc5b2 */ /* 0x0002220008000100 */
[----:B------:R1:W0:Y:S01]  /*0910*/  @!UP5 SYNCS.EXCH.64 URZ, [UR13+0x48], UR10 ;  /* 0x0000480a0d3fd5b2 */ /* 0x0002220008000100 */
[----:B------:R-:W-:Y:S01]  /*0920*/  NOP ;  /* 0x0000000000007918 */ /* 0x000fe20000000000 */
[----:B-1----:R-:W-:Y:S05]  /*0930*/  @!P1 BRA `(.L_x_3) ;  /* 0x0000000000089947 */ /* 0x002fea0003800000 */
[----:B0-234-:R-:W-:Y:S01]  /*0940*/  UCGABAR_ARV ;  /* 0x00000000000079c7 */ /* 0x01dfe20008000000 */
[----:B------:R-:W-:Y:S05]  /*0950*/  BRA `(.L_x_4) ;  /* 0x0000000000047947 */ /* 0x000fea0003800000 */
.L_x_3:
[----:B0-234-:R-:W-:Y:S01]  /*0960*/  NOP ;  /* 0x0000000000007918 */ /* 0x01dfe20000000000 */
.L_x_4:
[----:B------:R-:W-:Y:S01]  /*0970*/  ULDC.64 UR4, c[0x0][0x598] ;  /* 0x0001660000047ab9 */ /* 0x000fe20000000a00 */
[----:B------:R-:W-:Y:S01]  /*0980*/  ULDC.64 UR50, c[0x0][0x208] ;  /* 0x0000820000327ab9 */ /* 0x000fe20000000a00 */
[----:B------:R-:W-:-:S04]  /*0990*/  ISETP.NE.U32.AND P0, PT, RZ, UR4, PT ;  /* 0x00000004ff007c0c */ /* 0x000fc8000bf05070 */
[----:B------:R-:W-:-:S13]  /*09a0*/  ISETP.NE.AND.EX P0, PT, RZ, UR5, PT, P0 ;  /* 0x00000005ff007c0c */ /* 0x000fda000bf05300 */
[----:B------:R-:W-:Y:S05]  /*09b0*/  @!P0 BRA `(.L_x_5) ;  /* 0x00000000001c8947 */ /* 0x000fea0003800000 */
[----:B------:R-:W0:Y:S02]  /*09c0*/  LDC.64 R4, c[0x0][0x598] ;  /* 0x00016600ff047b82 */ /* 0x000e240000000a00 */
[----:B0-----:R-:W2:Y:S02]  /*09d0*/  LDG.E.64 R4, desc[UR50][R4.64] ;  /* 0x0000003204047981 */ /* 0x001ea4000c1e1b00 */
[----:B--2---:R-:W-:-:S04]  /*09e0*/  ISETP.NE.U32.AND P0, PT, R4, RZ, PT ;  /* 0x000000ff0400720c */ /* 0x004fc80003f05070 */
[----:B------:R-:W-:-:S13]  /*09f0*/  ISETP.NE.AND.EX P0, PT, R5, RZ, PT, P0 ;  /* 0x000000ff0500720c */ /* 0x000fda0003f05300 */
[----:B------:R-:W-:Y:S05]  /*0a00*/  @!P0 BRA `(.L_x_5) ;  /* 0x0000000000088947 */ /* 0x000fea0003800000 */
[----:B------:R0:W5:Y:S01]  /*0a10*/  LD.E R23, desc[UR50][R4.64] ;  /* 0x0000003204177980 */ /* 0x000162000c101900 */
[----:B------:R-:W-:Y:S05]  /*0a20*/  BRA `(.L_x_6) ;  /* 0x0000000000247947 */ /* 0x000fea0003800000 */
.L_x_5:
[----:B------:R-:W-:Y:S02]  /*0a30*/  ULDC.64 UR4, c[0x0][0x588] ;  /* 0x0001620000047ab9 */ /* 0x000fe40000000a00 */
[----:B------:R-:W-:-:S04]  /*0a40*/  ISETP.NE.U32.AND P0, PT, RZ, UR4, PT ;  /* 0x00000004ff007c0c */ /* 0x000fc8000bf05070 */
[----:B------:R-:W-:-:S13]  /*0a50*/  ISETP.NE.AND.EX P0, PT, RZ, UR5, PT, P0 ;  /* 0x00000005ff007c0c */ /* 0x000fda000bf05300 */
[----:B------:R-:W-:Y:S05]  /*0a60*/  @!P0 BRA `(.L_x_7) ;  /* 0x00000000000c8947 */ /* 0x000fea0003800000 */
[----:B------:R-:W0:Y:S02]  /*0a70*/  LDC.64 R4, c[0x0][0x588] ;  /* 0x00016200ff047b82 */ /* 0x000e240000000a00 */
[----:B0-----:R1:W5:Y:S01]  /*0a80*/  LDG.E R23, desc[UR50][R4.64] ;  /* 0x0000003204177981 */ /* 0x001362000c1e1900 */
[----:B------:R-:W-:Y:S05]  /*0a90*/  BRA `(.L_x_6) ;  /* 0x0000000000087947 */ /* 0x000fea0003800000 */
.L_x_7:
[----:B------:R-:W-:Y:S02]  /*0aa0*/  ULDC UR4, c[0x0][0x580] ;  /* 0x0001600000047ab9 */ /* 0x000fe40000000800 */
[----:B------:R-:W-:-:S07]  /*0ab0*/  IMAD.U32 R23, RZ, RZ, UR4 ;  /* 0x00000004ff177e24 */ /* 0x000fce000f8e00ff */
.L_x_6:
[----:B------:R-:W-:Y:S02]  /*0ac0*/  ULDC.64 UR4, c[0x0][0x5a0] ;  /* 0x0001680000047ab9 */ /* 0x000fe40000000a00 */
[----:B------:R-:W-:-:S04]  /*0ad0*/  ISETP.NE.U32.AND P0, PT, RZ, UR4, PT ;  /* 0x00000004ff007c0c */ /* 0x000fc8000bf05070 */
[----:B------:R-:W-:-:S13]  /*0ae0*/  ISETP.NE.AND.EX P0, PT, RZ, UR5, PT, P0 ;  /* 0x00000005ff007c0c */ /* 0x000fda000bf05300 */
[----:B------:R-:W-:Y:S05]  /*0af0*/  @!P0 BRA `(.L_x_8) ;  /* 0x00000000001c8947 */ /* 0x000fea0003800000 */
[----:B01----:R-:W0:Y:S02]  /*0b00*/  LDC.64 R4, c[0x0][0x5a0] ;  /* 0x00016800ff047b82 */ /* 0x003e240000000a00 */
[----:B0-----:R-:W2:Y:S02]  /*0b10*/  LDG.E.64 R4, desc[UR50][R4.64] ;  /* 0x0000003204047981 */ /* 0x001ea4000c1e1b00 */
[----:B--2---:R-:W-:-:S04]  /*0b20*/  ISETP.NE.U32.AND P0, PT, R4, RZ, PT ;  /* 0x000000ff0400720c */ /* 0x004fc80003f05070 */
[----:B------:R-:W-:-:S13]  /*0b30*/  ISETP.NE.AND.EX P0, PT, R5, RZ, PT, P0 ;  /* 0x000000ff0500720c */ /* 0x000fda0003f05300 */
[----:B------:R-:W-:Y:S05]  /*0b40*/  @!P0 BRA `(.L_x_8) ;  /* 0x0000000000088947 */ /* 0x000fea0003800000 */
[----:B------:R0:W5:Y:S01]  /*0b50*/  LD.E R22, desc[UR50][R4.64] ;  /* 0x0000003204167980 */ /* 0x000162000c101900 */
[----:B------:R-:W-:Y:S05]  /*0b60*/  BRA `(.L_x_9) ;  /* 0x0000000000247947 */ /* 0x000fea0003800000 */
.L_x_8:
[----:B------:R-:W-:Y:S02]  /*0b70*/  ULDC.64 UR4, c[0x0][0x590] ;  /* 0x0001640000047ab9 */ /* 0x000fe40000000a00 */
[----:B------:R-:W-:-:S04]  /*0b80*/  ISETP.NE.U32.AND P0, PT, RZ, UR4, PT ;  /* 0x00000004ff007c0c */ /* 0x000fc8000bf05070 */
[----:B------:R-:W-:-:S13]  /*0b90*/  ISETP.NE.AND.EX P0, PT, RZ, UR5, PT, P0 ;  /* 0x00000005ff007c0c */ /* 0x000fda000bf05300 */
[----:B------:R-:W-:Y:S05]  /*0ba0*/  @!P0 BRA `(.L_x_10) ;  /* 0x00000000000c8947 */ /* 0x000fea0003800000 */
[----:B01----:R-:W0:Y:S02]  /*0bb0*/  LDC.64 R4, c[0x0][0x590] ;  /* 0x00016400ff047b82 */ /* 0x003e240000000a00 */
[----:B0-----:R1:W5:Y:S01]  /*0bc0*/  LDG.E R22, desc[UR50][R4.64] ;  /* 0x0000003204167981 */ /* 0x001362000c1e1900 */
[----:B------:R-:W-:Y:S05]  /*0bd0*/  BRA `(.L_x_9) ;  /* 0x0000000000087947 */ /* 0x000fea0003800000 */
.L_x_10:
[----:B------:R-:W-:Y:S02]  /*0be0*/  ULDC UR4, c[0x0][0x584] ;  /* 0x0001610000047ab9 */ /* 0x000fe40000000800 */
[----:B------:R-:W-:-:S07]  /*0bf0*/  IMAD.U32 R22, RZ, RZ, UR4 ;  /* 0x00000004ff167e24 */ /* 0x000fce000f8e00ff */
.L_x_9:
[----:B------:R-:W-:Y:S01]  /*0c00*/  ULDC UR4, c[0x0][0x65c] ;  /* 0x0001970000047ab9 */ /* 0x000fe20000000800 */
[----:B01----:R-:W0:Y:S01]  /*0c10*/  LDC.64 R4, c[0x0][0x650] ;  /* 0x00019400ff047b82 */ /* 0x003e220000000a00 */
[----:B------:R-:W-:Y:S01]  /*0c20*/  UISETP.NE.AND UP2, UPT, UR4, 0x1, UPT ;  /* 0x000000010400788c */ /* 0x000fe2000bf45270 */
[----:B------:R-:W-:Y:S01]  /*0c30*/  IMAD.MOV.U32 R18, RZ, RZ, -0x1 ;  /* 0xffffffffff127424 */ /* 0x000fe200078e00ff */
[----:B------:R-:W-:Y:S01]  /*0c40*/  UISETP.NE.AND UP0, UPT, UR19, 0x2, UPT ;  /* 0x000000021300788c */ /* 0x000fe2000bf05270 */
[----:B------:R-:W-:Y:S01]  /*0c50*/  IMAD.MOV.U32 R19, RZ, RZ, -0x1 ;  /* 0xffffffffff137424 */ /* 0x000fe200078e00ff */
[----:B------:R-:W-:-:S07]  /*0c60*/  UP2UR UR40, UPR, URZ, 0x4 ;  /* 0x000000043f287883 */ /* 0x000fce0008000000 */
[----:B------:R-:W-:Y:S01]  /*0c70*/  @UP2 ULDC UR12, c[0x0][0x10] ;  /* 0x00000400000c2ab9 */ /* 0x000fe20000000800 */
[----:B------:R-:W-:Y:S01]  /*0c80*/  @UP2 UMOV UR4, UR8 ;  /* 0x0000000800042c82 */ /* 0x000fe20008000000 */
[----:B------:R-:W-:Y:S01]  /*0c90*/  @UP2 UMOV UR5, URZ ;  /* 0x0000003f00052c82 */ /* 0x000fe20008000000 */
[----:B------:R-:W-:Y:S01]  /*0ca0*/  @!UP2 ULDC UR16, c[0x0][0xc] ;  /* 0x000003000010aab9 */ /* 0x000fe20000000800 */
[----:B------:R-:W-:Y:S01]  /*0cb0*/  @UP2 UIMAD.WIDE.U32 UR12, UR15, UR12, UR4 ;  /* 0x0000000c0f0c22a5 */ /* 0x000fe2000f8e0004 */
[----:B------:R-:W-:Y:S02]  /*0cc0*/  ULDC UR10, c[0x0][0xc] ;  /* 0x00000300000a7ab9 */ /* 0x000fe40000000800 */
[----:B------:R-:W-:Y:S01]  /*0cd0*/  @UP2 UMOV UR4, URZ ;  /* 0x0000003f00042c82 */ /* 0x000fe20008000000 */
[----:B------:R-:W-:Y:S01]  /*0ce0*/  UMOV UR5, URZ ;  /* 0x0000003f00057c82 */ /* 0x000fe20008000000 */
[----:B------:R-:W-:Y:S01]  /*0cf0*/  @UP2 UIADD3 UR18, UR13, UR4, URZ ;  /* 0x000000040d122290 */ /* 0x000fe2000fffe03f */
[----:B------:R-:W-:-:S02]  /*0d00*/  ULDC UR11, c[0x0][0x10] ;  /* 0x00000400000b7ab9 */ /* 0x000fc40000000800 */
[----:B------:R-:W-:Y:S01]  /*0d10*/  UMOV UR4, UR15 ;  /* 0x0000000f00047c82 */ /* 0x000fe20008000000 */
[----:B------:R-:W-:Y:S02]  /*0d20*/  UIMAD.WIDE.U32 UR10, UR10, UR11, URZ ;  /* 0x0000000b0a0a72a5 */ /* 0x000fe4000f8e003f */
[----:B------:R-:W-:Y:S01]  /*0d30*/  @!UP2 UIMAD.WIDE.U32 UR4, UR8, UR16, UR4 ;  /* 0x000000100804a2a5 */ /* 0x000fe2000f8e0004 */
[----:B------:R-:W-:Y:S02]  /*0d40*/  ULDC UR13, c[0x0][0x14] ;  /* 0x00000500000d7ab9 */ /* 0x000fe40000000800 */
[----:B------:R-:W-:Y:S02]  /*0d50*/  UIMAD.WIDE.U32 UR38, UR10, UR13, URZ ;  /* 0x0000000d0a2672a5 */ /* 0x000fe4000f8e003f */
[----:B------:R-:W-:Y:S02]  /*0d60*/  UIMAD UR41, UR11, UR13, URZ ;  /* 0x0000000d0b2972a4 */ /* 0x000fe4000f8e023f */
[----:B------:R-:W-:Y:S01]  /*0d70*/  @!UP2 UMOV UR12, UR4 ;  /* 0x00000004000cac82 */ /* 0x000fe20008000000 */
[----:B------:R-:W-:Y:S01]  /*0d80*/  @!UP2 UMOV UR18, UR5 ;  /* 0x000000050012ac82 */ /* 0x000fe20008000000 */
[----:B------:R-:W-:-:S02]  /*0d90*/  UIADD3 UR41, UR39, UR41, URZ ;  /* 0x0000002927297290 */ /* 0x000fc4000fffe03f */
[----:B------:R-:W-:-:S04]  /*0da0*/  UIADD3 UR4, UP1, UR12, UR38, URZ ;  /* 0x000000260c047290 */ /* 0x000fc8000ff3e03f */
[----:B------:R-:W-:Y:S02]  /*0db0*/  UIADD3.X UR5, UR18, UR41, URZ, UP1, !UPT ;  /* 0x0000002912057290 */ /* 0x000fe40008ffe43f */
[----:B------:R-:W-:Y:S02]  /*0dc0*/  USEL UR4, UR4, UR12, !UP0 ;  /* 0x0000000c04047287 */ /* 0x000fe4000c000000 */
[----:B------:R-:W-:-:S04]  /*0dd0*/  USEL UR5, UR5, UR18, !UP0 ;  /* 0x0000001205057287 */ /* 0x000fc8000c000000 */
[----:B0-----:R-:W-:Y:S01]  /*0de0*/  ISETP.LE.U32.AND P0, PT, R4, UR4, PT ;  /* 0x0000000404007c0c */ /* 0x001fe2000bf03070 */
[----:B------:R-:W-:Y:S01]  /*0df0*/  IMAD.U32 R16, RZ, RZ, UR4 ;  /* 0x00000004ff107e24 */ /* 0x000fe2000f8e00ff */
[----:B------:R-:W-:Y:S01]  /*0e00*/  PRMT R4, RZ, 0x7610, R4 ;  /* 0x00007610ff047816 */ /* 0x000fe20000000004 */
[----:B------:R-:W-:Y:S02]  /*0e10*/  IMAD.U32 R2, RZ, RZ, UR5 ;  /* 0x00000005ff027e24 */ /* 0x000fe4000f8e00ff */
[----:B------:R-:W-:-:S03]  /*0e20*/  IMAD.U32 R17, RZ, RZ, UR5 ;  /* 0x00000005ff117e24 */ /* 0x000fc6000f8e00ff */
[----:B------:R-:W-:Y:S01]  /*0e30*/  ISETP.GE.U32.AND.EX P0, PT, R2, R5, PT, P0 ;  /* 0x000000050200720c */ /* 0x000fe20003f06100 */
[----:B------:R-:W-:-:S12]  /*0e40*/  IMAD.MOV.U32 R2, RZ, RZ, -0x1 ;  /* 0xffffffffff027424 */ /* 0x000fd800078e00ff */
[----:B------:R-:W-:Y:S05]  /*0e50*/  @P0 BRA `(.L_x_11) ;  /* 0x0000000400500947 */ /* 0x000fea0003800000 */
[----:B------:R-:W-:Y:S01]  /*0e60*/  ULDC.64 UR18, c[0x0][0x628] ;  /* 0x00018a0000127ab9 */ /* 0x000fe20000000a00 */
[C---:B------:R-:W-:Y:S01]  /*0e70*/  R2UR UR20, R16.reuse ;  /* 0x00000000101472ca */ /* 0x040fe200000e0000 */
[----:B------:R-:W-:Y:S01]  /*0e80*/  ULDC UR16, c[0x0][0x630] ;  /* 0x00018c0000107ab9 */ /* 0x000fe20000000800 */
[----:B------:R-:W-:Y:S02]  /*0e90*/  ISETP.NE.U32.AND P0, PT, RZ, UR18, PT ;  /* 0x00000012ff007c0c */ /* 0x000fe4000bf05070 */
[----:B------:R-:W-:Y:S02]  /*0ea0*/  R2UR UR4, R16 ;  /* 0x00000000100472ca */ /* 0x000fe400000e0000 */
[----:B------:R-:W-:Y:S02]  /*0eb0*/  ISETP.NE.AND.EX P0, PT, RZ, UR19, PT, P0 ;  /* 0x00000013ff007c0c */ /* 0x000fe4000bf05300 */
[----:B------:R-:W-:-:S11]  /*0ec0*/  R2UR UR5, R17 ;  /* 0x00000000110572ca */ /* 0x000fd600000e0000 */
[----:B------:R-:W-:Y:S05]  /*0ed0*/  @!P0 BRA `(.L_x_12) ;  /* 0x0000000000308947 */ /* 0x000fea0003800000 */
[----:B------:R-:W-:Y:S01]  /*0ee0*/  R2UR UR4, R16 ;  /* 0x00000000100472ca */ /* 0x000fe200000e0000 */
[----:B------:R-:W-:Y:S01]  /*0ef0*/  ULDC UR12, c[0x0][0x634] ;  /* 0x00018d00000c7ab9 */ /* 0x000fe20000000800 */
[----:B------:R-:W-:-:S11]  /*0f00*/  R2UR UR15, R17 ;  /* 0x00000000110f72ca */ /* 0x000fd600000e0000 */
[----:B------:R-:W-:-:S04]  /*0f10*/  UIADD3 UR12, UP1, UR4, UR12, URZ ;  /* 0x0000000c040c7290 */ /* 0x000fc8000ff3e03f */
[----:B------:R-:W-:-:S04]  /*0f20*/  UIADD3.X UR15, URZ, UR15, URZ, UP1, !UPT ;  /* 0x0000000f3f0f7290 */ /* 0x000fc80008ffe43f */
[----:B------:R-:W-:-:S04]  /*0f30*/  UIMAD.WIDE.U32 UR4, UR15, UR18, URZ ;  /* 0x000000120f0472a5 */ /* 0x000fc8000f8e003f */
[----:B------:R-:W-:Y:S02]  /*0f40*/  UIMAD.WIDE.U32 UR10, UP1, UR12, UR19, UR4 ;  /* 0x000000130c0a72a5 */ /* 0x000fe4000f820004 */
[----:B------:R-:W-:Y:S02]  /*0f50*/  UIMAD.WIDE.U32 UR4, UR12, UR18, URZ ;  /* 0x000000120c0472a5 */ /* 0x000fe4000f8e003f */
[----:B------:R-:W-:Y:S02]  /*0f60*/  UIADD3.X UR13, URZ, URZ, URZ, UP1, !UPT ;  /* 0x0000003f3f0d7290 */ /* 0x000fe40008ffe43f */
[----:B------:R-:W-:Y:S01]  /*0f70*/  UIADD3 URZ, UP1, UR5, UR10, URZ ;  /* 0x0000000a053f7290 */ /* 0x000fe2000ff3e03f */
[----:B------:R-:W-:-:S03]  /*0f80*/  UMOV UR12, UR11 ;  /* 0x0000000b000c7c82 */ /* 0x000fc60008000000 */
[----:B------:R-:W-:-:S12]  /*0f90*/  UIMAD.WIDE.U32.X UR4, UR15, UR19, UR12, UP1 ;  /* 0x000000130f0472a5 */ /* 0x000fd800088e040c */
.L_x_12:
[----:B------:R-:W-:Y:S01]  /*0fa0*/  USHF.R.U64 UR4, UR4, UR16, UR5 ;  /* 0x0000001004047299 */ /* 0x000fe20008001205 */
[----:B------:R-:W-:Y:S01]  /*0fb0*/  R2UR UR11, R17 ;  /* 0x00000000110b72ca */ /* 0x000fe200000e0000 */
[----:B------:R-:W-:Y:S02]  /*0fc0*/  USHF.R.U32.HI UR5, URZ, UR16, UR5 ;  /* 0x000000103f057299 */ /* 0x000fe40008011605 */
[----:B------:R-:W-:Y:S01]  /*0fd0*/  UIADD3 UR12, UP1, URZ, -UR4, URZ ;  /* 0x800000043f0c7290 */ /* 0x000fe2000ff3e03f */
[----:B------:R-:W-:Y:S01]  /*0fe0*/  ULDC.64 UR18, c[0x0][0x620] ;  /* 0x0001880000127ab9 */ /* 0x000fe20000000a00 */
[----:B------:R-:W-:Y:S02]  /*0ff0*/  UISETP.NE.AND UP2, UPT, UR40, URZ, UPT ;  /* 0x0000003f2800728c */ /* 0x000fe4000bf45270 */
[----:B------:R-:W-:Y:S01]  /*1000*/  UIADD3.X UR5, URZ, ~UR5, URZ, UP1, !UPT ;  /* 0x800000053f057290 */ /* 0x000fe20008ffe43f */
[----:B------:R-:W-:Y:S01]  /*1010*/  UMOV UR10, UR20 ;  /* 0x00000014000a7c82 */ /* 0x000fe20008000000 */
[----:B------:R-:W-:-:S02]  /*1020*/  ULDC UR13, c[0x0][0x618] ;  /* 0x00018600000d7ab9 */ /* 0x000fc40000000800 */
[----:B------:R-:W-:Y:S02]  /*1030*/  UIMAD UR5, UR5, UR18, URZ ;  /* 0x00000012050572a4 */ /* 0x000fe4000f8e023f */
[----:B------:R-:W-:Y:S02]  /*1040*/  UIMAD.WIDE.U32 UR10, UR12, UR18, UR10 ;  /* 0x000000120c0a72a5 */ /* 0x000fe4000f8e000a */
[----:B------:R-:W-:Y:S02]  /*1050*/  UIMAD UR12, UR12, UR19, UR5 ;  /* 0x000000130c0c72a4 */ /* 0x000fe4000f8e0205 */
[----:B------:R-:W-:Y:S02]  /*1060*/  @UP2 UIMAD UR7, UR17, UR9, UR8 ;  /* 0x00000009110722a4 */ /* 0x000fe4000f8e0208 */
[----:B------:R-:W-:Y:S01]  /*1070*/  UIADD3 UR11, UR11, UR12, URZ ;  /* 0x0000000c0b0b7290 */ /* 0x000fe2000fffe03f */
[----:B------:R-:W-:Y:S01]  /*1080*/  ULDC.64 UR8, c[0x0][0x640] ;  /* 0x0001900000087ab9 */ /* 0x000fe20000000a00 */
[----:B------:R-:W-:-:S02]  /*1090*/  ULDC UR15, c[0x0][0x608] ;  /* 0x00018200000f7ab9 */ /* 0x000fc40000000800 */
[----:B------:R-:W-:Y:S01]  /*10a0*/  USHF.R.U64 UR20, UR10, UR13, UR11 ;  /* 0x0000000d0a147299 */ /* 0x000fe2000800120b */
[----:B------:R-:W-:Y:S01]  /*10b0*/  ISETP.NE.U32.AND P0, PT, RZ, UR8, PT ;  /* 0x00000008ff007c0c */ /* 0x000fe2000bf05070 */
[----:B------:R-:W-:Y:S01]  /*10c0*/  USHF.R.U32.HI UR11, URZ, UR13, UR11 ;  /* 0x0000000d3f0b7299 */ /* 0x000fe2000801160b */
[----:B------:R-:W-:Y:S02]  /*10d0*/  ULDC UR21, c[0x0][0x658] ;  /* 0x0001960000157ab9 */ /* 0x000fe40000000800 */
[----:B------:R-:W-:Y:S01]  /*10e0*/  ISETP.NE.AND.EX P0, PT, RZ, UR9, PT, P0 ;  /* 0x00000009ff007c0c */ /* 0x000fe2000bf05300 */
[----:B------:R-:W-:Y:S02]  /*10f0*/  USHF.R.U64 UR25, UR20, UR15, UR11 ;  /* 0x0000000f14197299 */ /* 0x000fe4000800120b */
[----:B------:R-:W-:Y:S01]  /*1100*/  USHF.R.U32.HI UR11, URZ, UR15, UR11 ;  /* 0x0000000f3f0b7299 */ /* 0x000fe2000801160b */
[----:B------:R-:W-:Y:S01]  /*1110*/  UMOV UR10, 0xffffffff ;  /* 0xffffffff000a7882 */ /* 0x000fe20000000000 */
[----:B------:R-:W-:Y:S01]  /*1120*/  ULDC UR5, c[0x0][0x600] ;  /* 0x0001800000057ab9 */ /* 0x000fe20000000800 */
[----:B------:R-:W-:-:S02]  /*1130*/  USHF.L.U32 UR10, UR10, UR21, URZ ;  /* 0x000000150a0a7299 */ /* 0x000fc4000800063f */
[----:B------:R-:W-:Y:S02]  /*1140*/  USHF.R.U64 UR26, UR25, UR21, UR11 ;  /* 0x00000015191a7299 */ /* 0x000fe4000800120b */
[----:B------:R-:W-:Y:S02]  /*1150*/  ULOP3.LUT UR15, URZ, UR10, URZ, 0x33, !UPT ;  /* 0x0000000a3f0f7292 */ /* 0x000fe4000f8e333f */
[----:B------:R-:W-:Y:S02]  /*1160*/  UIADD3 UR19, UR5, -0x1, URZ ;  /* 0xffffffff05137890 */ /* 0x000fe4000fffe03f */
[----:B------:R-:W-:Y:S01]  /*1170*/  USHF.R.U32.HI UR11, URZ, UR21, UR11 ;  /* 0x000000153f0b7299 */ /* 0x000fe2000801160b */
[----:B------:R-:W-:Y:S01]  /*1180*/  ULDC UR22, c[0x0][0x648] ;  /* 0x0001920000167ab9 */ /* 0x000fe20000000800 */
[----:B------:R-:W-:Y:S01]  /*1190*/  ULDC UR23, c[0x0][0x638] ;  /* 0x00018e0000177ab9 */ /* 0x000fe20000000800 */
[----:B------:R-:W-:Y:S01]  /*11a0*/  UMOV UR24, 0x1 ;  /* 0x0000000100187882 */ /* 0x000fe20000000000 */
[----:B------:R-:W-:Y:S01]  /*11b0*/  UMOV UR10, UR26 ;  /* 0x0000001a000a7c82 */ /* 0x000fe20008000000 */
[----:B------:R-:W-:Y:S07]  /*11c0*/  @!P0 BRA `(.L_x_13) ;  /* 0x0000000000308947 */ /* 0x000fee0003800000 */
[----:B------:R-:W-:Y:S02]  /*11d0*/  ULDC UR16, c[0x0][0x64c] ;  /* 0x0001930000107ab9 */ /* 0x000fe40000000800 */
        /* <DEDUP_REMOVED lines=8> */
[----:B------:R-:W-:-:S07]  /*1260*/  UIMAD.WIDE.U32.X UR8, UR18, UR9, UR16, UP1 ;  /* 0x00000009120872a5 */ /* 0x000fce00088e0410 */
[----:B------:R-:W-:Y:S01]  /*1270*/  UMOV UR10, UR8 ;  /* 0x00000008000a7c82 */ /* 0x000fe20008000000 */
[----:B------:R-:W-:-:S05]  /*1280*/  UMOV UR11, UR9 ;  /* 0x00000009000b7c82 */ /* 0x000fca0008000000 */
.L_x_13:
[----:B------:R-:W-:Y:S01]  /*1290*/  USHF.R.U64 UR9, UR10, UR22, UR11 ;  /* 0x000000160a097299 */ /* 0x000fe2000800120b */
[----:B------:R-:W-:Y:S01]  /*12a0*/  IMAD.MOV.U32 R4, RZ, RZ, 0x1 ;  /* 0x00000001ff047424 */ /* 0x000fe200078e00ff */
[----:B------:R-:W-:Y:S01]  /*12b0*/  USHF.L.U32 UR8, UR24, UR21, URZ ;  /* 0x0000001518087299 */ /* 0x000fe2000800063f */
[----:B------:R-:W-:Y:S01]  /*12c0*/  IMAD.U32 R19, RZ, RZ, UR4 ;  /* 0x00000004ff137e24 */ /* 0x000fe2000f8e00ff */
[----:B------:R-:W-:Y:S02]  /*12d0*/  ULOP3.LUT UR15, UR25, UR15, URZ, 0xc0, !UPT ;  /* 0x0000000f190f7292 */ /* 0x000fe4000f8ec03f */
[----:B------:R-:W-:Y:S02]  /*12e0*/  UIADD3 UR10, -UR9, URZ, URZ ;  /* 0x0000003f090a7290 */ /* 0x000fe4000fffe13f */
[----:B------:R-:W-:Y:S02]  /*12f0*/  UIMAD UR15, UR8, UR9, UR15 ;  /* 0x00000009080f72a4 */ /* 0x000fe4000f8e020f */
[----:B------:R-:W-:-:S02]  /*1300*/  ULOP3.LUT UR19, UR20, UR19, URZ, 0xc0, !UPT ;  /* 0x0000001314137292 */ /* 0x000fc4000f8ec03f */
[----:B------:R-:W-:Y:S01]  /*1310*/  UIMAD UR8, UR10, UR23, UR26 ;  /* 0x000000170a0872a4 */ /* 0x000fe2000f8e021a */
[----:B------:R-:W-:Y:S01]  /*1320*/  ULDC UR9, c[0x0][0x610] ;  /* 0x0001840000097ab9 */ /* 0x000fe20000000800 */
[----:B------:R-:W-:Y:S02]  /*1330*/  UISETP.NE.AND UP1, UPT, UR40, URZ, UPT ;  /* 0x0000003f2800728c */ /* 0x000fe4000bf25270 */
[----:B------:R-:W-:Y:S02]  /*1340*/  UIMAD UR7, UR15, UR9, UR7 ;  /* 0x000000090f0772a4 */ /* 0x000fe4000f8e0207 */
[----:B------:R-:W-:-:S04]  /*1350*/  UIMAD UR8, UR8, UR5, UR19 ;  /* 0x00000005080872a4 */ /* 0x000fc8000f8e0213 */
[----:B------:R-:W-:Y:S02]  /*1360*/  USEL UR5, UR8, UR7, !UP1 ;  /* 0x0000000708057287 */ /* 0x000fe4000c800000 */
[----:B------:R-:W-:-:S04]  /*1370*/  USEL UR7, UR7, UR8, !UP1 ;  /* 0x0000000807077287 */ /* 0x000fc8000c800000 */
[----:B------:R-:W-:Y:S02]  /*1380*/  IMAD.U32 R2, RZ, RZ, UR5 ;  /* 0x00000005ff027e24 */ /* 0x000fe4000f8e00ff */
[----:B------:R-:W-:-:S07]  /*1390*/  IMAD.U32 R18, RZ, RZ, UR7 ;  /* 0x00000007ff127e24 */ /* 0x000fce000f8e00ff */
.L_x_11:
[----:B------:R-:W-:Y:S05]  /*13a0*/  @!P1 BRA `(.L_x_14) ;  /* 0x00000000000c9947 */ /* 0x000fea0003800000 */
[----:B------:R-:W-:Y:S01]  /*13b0*/  UCGABAR_WAIT ;  /* 0x0000000000007dc7 */ /* 0x000fe20008000000 */
[----:B------:R-:W-:Y:S01]  /*13c0*/  CCTL.IVALL ;  /* 0x00000000ff00798f */ /* 0x000fe20002000000 */
[----:B------:R-:W-:Y:S05]  /*13d0*/  BRA `(.L_x_15) ;  /* 0x0000000000047947 */ /* 0x000fea0003800000 */
.L_x_14:
[----:B------:R-:W-:Y:S06]  /*13e0*/  BAR.SYNC.DEFER_BLOCKING 0x0 ;  /* 0x0000000000007b1d */ /* 0x000fec0000010000 */
.L_x_15:
[----:B------:R-:W-:Y:S02]  /*13f0*/  ULDC UR4, c[0x0][0x28c] ;  /* 0x0000a30000047ab9 */ /* 0x000fe40000000800 */
[----:B------:R-:W-:-:S04]  /*1400*/  UIADD3 UR4, UR4, 0x3f, URZ ;  /* 0x0000003f04047890 */ /* 0x000fc8000fffe03f */
[----:B------:R-:W-:-:S04]  /*1410*/  USHF.R.S32.HI UR5, URZ, 0x1f, UR4 ;  /* 0x0000001f3f057899 */ /* 0x000fc80008011404 */
[----:B------:R-:W-:-:S04]  /*1420*/  ULEA.HI UR5, UR5, UR4, URZ, 0x6 ;  /* 0x0000000405057291 */ /* 0x000fc8000f8f303f */
[----:B------:R-:W-:Y:S01]  /*1430*/  USHF.R.S32.HI UR37, URZ, 0x6, UR5 ;  /* 0x000000063f257899 */ /* 0x000fe20008011405 */
[----:B------:R-:W-:Y:S11]  /*1440*/  @!P2 BRA `(.L_x_16) ;  /* 0x0000009400e0a947 */ /* 0x000ff60003800000 */
[----:B------:R-:W-:-:S06]  /*1450*/  UISETP.GT.U32.AND UP1, UPT, UR14, 0x1, UPT ;  /* 0x000000010e00788c */ /* 0x000fcc000bf24070 */
[----:B------:R-:W-:-:S13]  /*1460*/  PLOP3.LUT P0, PT, PT, PT, UP1, 0x80, 0x0 ;  /* 0x000000000000781c */ /* 0x000fda0003f0f018 */
[----:B------:R-:W-:Y:S05]  /*1470*/  @P0 EXIT ;  /* 0x000000000000094d */ /* 0x000fea0003800000 */
.L_x_17:
[----:B------:R-:W-:-:S08]  /*1480*/  NOP ;  /* 0x0000000000007918 */ /* 0x000fd00000000000 */
[----:B------:R-:W0:Y:S02]  /*1490*/  USETMAXREG.TRY_ALLOC.CTAPOOL UP1, 0xe8 ;  /* 0x000000e8000079c8 */ /* 0x000e240008020600 */
[----:B0-----:R-:W-:-:S13]  /*14a0*/  PLOP3.LUT P0, PT, PT, PT, UP1, 0x80, 0x0 ;  /* 0x000000000000781c */ /* 0x001fda0003f0f018 */
[----:B------:R-:W-:Y:S05]  /*14b0*/  @!P0 BRA `(.L_x_17) ;  /* 0xfffffffc00f08947 */ /* 0x000fea000383ffff */
[----:B------:R-:W-:-:S13]  /*14c0*/  LOP3.LUT P0, RZ, R4, 0xff, RZ, 0xc0, !PT ;  /* 0x000000ff04ff7812 */ /* 0x000fda000780c0ff */
[----:B------:R-:W-:Y:S05]  /*14d0*/  @!P0 EXIT ;  /* 0x000000000000894d */ /* 0x000fea0003800000 */
[----:B------:R-:W0:Y:S01]  /*14e0*/  S2UR UR5, SR_CgaCtaId ;  /* 0x00000000000579c3 */ /* 0x000e220000008800 */
[----:B------:R-:W-:Y:S01]  /*14f0*/  VIADD R7, R7, 0xffffffff ;  /* 0xffffffff07077836 */ /* 0x000fe20000000000 */
[CC--:B------:R-:W-:Y:S01]  /*1500*/  LEA.HI R0, R6.reuse, R3.reuse, RZ, 0x2 ;  /* 0x0000000306007211 */ /* 0x0c0fe200078f10ff */
[----:B------:R-:W-:Y:S01]  /*1510*/  UMOV UR43, 0x400 ;  /* 0x00000400002b7882 */ /* 0x000fe20000000000 */
[----:B------:R-:W-:Y:S01]  /*1520*/  LEA.HI R6, R6, R3, RZ, 0x5 ;  /* 0x0000000306067211 */ /* 0x000fe200078f28ff */
[----:B------:R-:W-:Y:S01]  /*1530*/  USHF.R.U32.HI UR4, URZ, 0x1, UR37 ;  /* 0x000000013f047899 */ /* 0x000fe20008011625 */
[----:B------:R-:W-:Y:S01]  /*1540*/  R2UR UR45, R7 ;  /* 0x00000000072d72ca */ /* 0x000fe200000e0000 */
[----:B------:R-:W-:Y:S01]  /*1550*/  ULOP3.LUT UR44, UR37, 0x1, URZ, 0xc0, !UPT ;  /* 0x00000001252c7892 */ /* 0x000fe2000f8ec03f */
[--C-:B------:R-:W-:Y:S01]  /*1560*/  SHF.R.S32.HI R154, RZ, 0x2, R0.reuse ;  /* 0x00000002ff9a7819 */ /* 0x100fe20000011400 */
[----:B------:R-:W-:Y:S01]  /*1570*/  UISETP.LT.AND UP1, UPT, UR37, 0x1, UPT ;  /* 0x000000012500788c */ /* 0x000fe2000bf21270 */
[----:B------:R-:W-:Y:S01]  /*1580*/  SHF.R.S32.HI R5, RZ, 0x1f, R0 ;  /* 0x0000001fff057819 */ /* 0x000fe20000011400 */
[----:B------:R-:W-:Y:S01]  /*1590*/  ULOP3.LUT UR4, UR4, 0x1, URZ, 0xc0, !UPT ;  /* 0x0000000104047892 */ /* 0x000fe2000f8ec03f */
[----:B------:R-:W-:Y:S01]  /*15a0*/  LOP3.LUT R156, R0, 0xfffffffc, RZ, 0xc0, !PT ;  /* 0xfffffffc009c7812 */ /* 0x000fe200078ec0ff */
[----:B------:R-:W-:Y:S01]  /*15b0*/  ULDC UR6, c[0x0][0x284] ;  /* 0x0000a10000067ab9 */ /* 0x000fe20000000800 */
[----:B------:R-:W-:Y:S01]  /*15c0*/  LEA.HI R5, R5, R154, RZ, 0x3 ;  /* 0x0000009a05057211 */ /* 0x000fe200078f18ff */
[----:B------:R-:W-:Y:S01]  /*15d0*/  USEL UR44, UR44, URZ, !UP0 ;  /* 0x0000003f2c2c7287 */ /* 0x000fe2000c000000 */
[----:B------:R-:W-:Y:S01]  /*15e0*/  ISETP.NE.AND P0, PT, R7, RZ, PT ;  /* 0x000000ff0700720c */ /* 0x000fe20003f05270 */
[----:B------:R-:W-:Y:S01]  /*15f0*/  USEL UR47, UR37, 0x1, UP1 ;  /* 0x00000001252f7887 */ /* 0x000fe20008800000 */
[----:B------:R-:W-:Y:S01]  /*1600*/  LOP3.LUT R5, R5, 0xfffffff8, RZ, 0xc0, !PT ;  /* 0xfffffff805057812 */ /* 0x000fe200078ec0ff */
[----:B------:R-:W-:Y:S01]  /*1610*/  USHF.L.U32 UR45, UR45, 0x3, URZ ;  /* 0x000000032d2d7899 */ /* 0x000fe2000800063f */
[----:B------:R-:W-:Y:S01]  /*1620*/  IMAD.IADD R156, R3, 0x1, -R156 ;  /* 0x00000001039c7824 */ /* 0x000fe200078e0a9c */
[----:B------:R-:W-:Y:S01]  /*1630*/  UISETP.EQ.U32.AND UP0, UPT, UR4, 0x1, !UP0 ;  /* 0x000000010400788c */ /* 0x000fe2000c702070 */
[----:B------:R-:W-:Y:S01]  /*1640*/  SEL R172, RZ, 0x1, P0 ;  /* 0x00000001ffac7807 */ /* 0x000fe20000000000 */
[----:B------:R-:W-:Y:S01]  /*1650*/  IMAD.IADD R154, R154, 0x1, -R5 ;  /* 0x000000019a9a7824 */ /* 0x000fe200078e0a05 */
[----:B0-----:R-:W-:Y:S01]  /*1660*/  ULEA UR43, UR5, UR43, 0x18 ;  /* 0x0000002b052b7291 */ /* 0x001fe2000f8ec03f */
[----:B------:R-:W-:Y:S01]  /*1670*/  SHF.R.S32.HI R5, RZ, 0x5, R6 ;  /* 0x00000005ff057819 */ /* 0x000fe20000011406 */
[----:B------:R-:W-:Y:S01]  /*1680*/  IMAD.U32 R158, RZ, RZ, UR45 ;  /* 0x0000002dff9e7e24 */ /* 0x000fe2000f8e00ff */
[----:B------:R-:W-:Y:S01]  /*1690*/  ULOP3.LUT UR36, UR42, 0x1, URZ, 0xfc, !UPT ;  /* 0x000000012a247892 */ /* 0x000fe2000f8efc3f */
[--C-:B------:R-:W-:Y:S01]  /*16a0*/  SHF.R.S32.HI R155, RZ, 0x1f, R154.reuse ;  /* 0x0000001fff9b7819 */ /* 0x100fe2000001149a */
[----:B------:R-:W-:Y:S01]  /*16b0*/  UIADD3 UR46, UR43, 0x30, URZ ;  /* 0x000000302b2e7890 */ /* 0x000fe2000fffe03f */
[C-C-:B------:R-:W-:Y:S01]  /*16c0*/  IMAD R161, R5.reuse, -0x10, -R154.reuse ;  /* 0xfffffff005a17824 */ /* 0x140fe200078e0a9a */
[C---:B------:R-:W-:Y:S01]  /*16d0*/  LOP3.LUT R160, R158.reuse, 0x8, RZ, 0xc0, !PT ;  /* 0x000000089ea07812 */ /* 0x040fe200078ec0ff */
[----:B------:R-:W-:Y:S01]  /*16e0*/  UIADD3 UR47, -UR47, UR37, URZ ;  /* 0x000000252f2f7290 */ /* 0x000fe2000fffe13f */
[----:B------:R-:W-:Y:S01]  /*16f0*/  IMAD.WIDE R154, R5, 0x10, R154 ;  /* 0x00000010059a7825 */ /* 0x000fe200078e029a */
[----:B------:R-:W-:Y:S01]  /*1700*/  LOP3.LUT R158, R158, 0x8, RZ, 0xc, !PT ;  /* 0x000000089e9e7812 */ /* 0x000fe200078e0cff */
[----:B------:R-:W-:Y:S01]  /*1710*/  USEL UR48, URZ, 0x1, !UP0 ;  /* 0x000000013f307887 */ /* 0x000fe2000c000000 */
[----:B------:R-:W-:Y:S01]  /*1720*/  LOP3.LUT R160, R160, 0x18, RZ, 0x3c, !PT ;  /* 0x00000018a0a07812 */ /* 0x000fe200078e3cff */
[----:B------:R-:W-:-:S02]  /*1730*/  IMAD.U32 R157, RZ, RZ, UR46 ;  /* 0x0000002eff9d7e24 */ /* 0x000fc4000f8e00ff */
[----:B------:R-:W-:Y:S02]  /*1740*/  VIADD R161, R161, UR6 ;  /* 0x00000006a1a17c36 */ /* 0x000fe40008000000 */
[----:B------:R-:W-:-:S07]  /*1750*/  VIADD R159, R157, UR45 ;  /* 0x0000002d9d9f7c36 */ /* 0x000fce0008000000 */
.L_x_293:
[----:B------:R-:W-:Y:S01]  /*1760*/  SHF.L.U32 R0, R172, 0x1f, RZ ;  /* 0x0000001fac007819 */ /* 0x000fe200000006ff */
[----:B------:R-:W-:Y:S02]  /*1770*/  ULDC UR4, c[0x0][0x28c] ;  /* 0x0000a30000047ab9 */ /* 0x000fe40000000800 */
[----:B------:R-:W-:Y:S01]  /*1780*/  ISETP.LT.AND P1, PT, RZ, UR4, PT ;  /* 0x00000004ff007c0c */ /* 0x000fe2000bf21270 */
[----:B------:R-:W0:Y:S02]  /*1790*/  SYNCS.PHASECHK.TRANS64.TRYWAIT P0, [R157+UR45], R0 ;  /* 0x000000009d0075a7 */ /* 0x000e24000800016d */
[----:B0-234-:R-:W-:Y:S10]  /*17a0*/  @!P0 BRA `(.L_x_18) ;  /* 0x000000a400548947 */ /* 0x01dff40003800000 */
.L_x_313:
[----:B------:R-:W-:Y:S05]  /*17b0*/  @P1 BRA `(.L_x_19) ;  /* 0x0000000000401947 */ /* 0x000fea0003800000 */
[----:B0-----:R-:W-:Y:S01]  /*17c0*/  MOV R0, 0x0 ;  /* 0x0000000000007802 */ /* 0x001fe20000000f00 */
[----:B------:R-:W-:Y:S01]  /*17d0*/  ULDC.64 UR4, c[0x4][0x68] ;  /* 0x01001a0000047ab9 */ /* 0x000fe20000000a00 */
[----:B------:R-:W-:Y:S01]  /*17e0*/  ULDC.64 UR6, c[0x4][0x8] ;  /* 0x0100020000067ab9 */ /* 0x000fe20000000a00 */
[----:B------:R-:W-:Y:S01]  /*17f0*/  IMAD.U32 R4, RZ, RZ, UR4 ;  /* 0x00000004ff047e24 */ /* 0x000fe2000f8e00ff */
[----:B------:R0:W1:Y:S01]  /*1800*/  LDC.64 R14, c[0x4][R0] ;  /* 0x01000000000e7b82 */ /* 0x0000620000000a00 */
[----:B------:R-:W-:Y:S01]  /*1810*/  IMAD.U32 R5, RZ, RZ, UR5 ;  /* 0x00000005ff057e24 */ /* 0x000fe2000f8e00ff */
[----:B------:R-:W-:Y:S01]  /*1820*/  ULDC.64 UR4, c[0x4][0x70] ;  /* 0x01001c0000047ab9 */ /* 0x000fe20000000a00 */
[----:B------:R-:W-:Y:S02]  /*1830*/  IMAD.U32 R10, RZ, RZ, UR6 ;  /* 0x00000006ff0a7e24 */ /* 0x000fe4000f8e00ff */
[----:B------:R-:W-:Y:S02]  /*1840*/  IMAD.U32 R6, RZ, RZ, UR4 ;  /* 0x00000004ff067e24 */ /* 0x000fe4000f8e00ff */
[----:B------:R-:W-:-:S02]  /*1850*/  IMAD.U32 R7, RZ, RZ, UR5 ;  /* 0x00000005ff077e24 */ /* 0x000fc4000f8e00ff */
[----:B------:R-:W-:Y:S02]  /*1860*/  IMAD.U32 R11, RZ, RZ, UR7 ;  /* 0x00000007ff0b7e24 */ /* 0x000fe4000f8e00ff */
[----:B------:R-:W-:Y:S02]  /*1870*/  IMAD.MOV.U32 R8, RZ, RZ, 0x1e1 ;  /* 0x000001e1ff087424 */ /* 0x000fe400078e00ff */
[----:B------:R-:W-:Y:S02]  /*1880*/  IMAD.MOV.U32 R12, RZ, RZ, 0x1 ;  /* 0x00000001ff0c7424 */ /* 0x000fe400078e00ff */
[----:B0-----:R-:W-:-:S07]  /*1890*/  IMAD.MOV.U32 R13, RZ, RZ, RZ ;  /* 0x000000ffff0d7224 */ /* 0x001fce00078e00ff */
[----:B------:R-:W-:-:S07]  /*18a0*/  LEPC R20, `(.L_x_19) ;  /* 0x000000001014794e */ /* 0x000fce0000000000 */
[----:B-1---5:R-:W-:Y:S05]  /*18b0*/  CALL.ABS.NOINC R14 ;  /* 0x000000000e007343 */ /* 0x022fea0003c00000 */
.L_x_19:
[----:B0-----:R-:W-:-:S05]  /*18c0*/  IMAD.U32 R0, RZ, RZ, UR36 ;  /* 0x00000024ff007e24 */ /* 0x001fca000f8e00ff */
[----:B------:R-:W-:-:S13]  /*18d0*/  ISETP.NE.AND P0, PT, R0, 0x3, PT ;  /* 0x000000030000780c */ /* 0x000fda0003f05270 */
[----:B------:R-:W-:Y:S05]  /*18e0*/  @!P0 BRA `(.L_x_20) ;  /* 0x0000000000048947 */ /* 0x000fea0003800000 */
[----:B------:R-:W-:Y:S01]  /*18f0*/  BPT.TRAP 0x1 ;  /* 0x000000040000795c */ /* 0x000fe20000300000 */
.L_x_20:
[----:B------:R-:W-:Y:S02]  /*1900*/  IMAD.U32 R3, RZ, RZ, UR44 ;  /* 0x0000002cff037e24 */ /* 0x000fe4000f8e00ff */
[----:B------:R-:W-:-:S03]  /*1910*/  IMAD.U32 R0, RZ, RZ, UR48 ;  /* 0x00000030ff007e24 */ /* 0x000fc6000f8e00ff */
[----:B------:R-:W-:Y:S02]  /*1920*/  LEA R3, R3, UR43, 0x3 ;  /* 0x0000002b03037c11 */ /* 0x000fe4000f8e18ff */
[----:B------:R-:W-:-:S04]  /*1930*/  SHF.L.U32 R0, R0, 0x1f, RZ ;  /* 0x0000001f00007819 */ /* 0x000fc800000006ff */
[----:B------:R0:W1:Y:S01]  /*1940*/  SYNCS.PHASECHK.TRANS64.TRYWAIT P1, [R3+URZ], R0 ;  /* 0x00000000030075a7 */ /* 0x000062000802017f */
[----:B------:R-:W-:Y:S05]  /*1950*/  @!P0 BRA `(.L_x_21) ;  /* 0x0000000000048947 */ /* 0x000fea0003800000 */
[----:B------:R-:W-:Y:S01]  /*1960*/  BPT.TRAP 0x1 ;  /* 0x000000040000795c */ /* 0x000fe20000300000 */
.L_x_21:
[----:B------:R-:W-:-:S05]  /*1970*/  IMAD.U32 R4, RZ, RZ, UR47 ;  /* 0x0000002fff047e24 */ /* 0x000fca000f8e00ff */
[----:B------:R-:W-:Y:S01]  /*1980*/  ISETP.GE.AND P2, PT, R4, 0x1, PT ;  /* 0x000000010400780c */ /* 0x000fe20003f46270 */
[----:B-1----:R-:W-:-:S12]  /*1990*/  @P1 BRA `(.L_x_22) ;  /* 0x0000000000081947 */ /* 0x002fd80003800000 */
[----:B------:R-:W1:Y:S02]  /*19a0*/  SYNCS.PHASECHK.TRANS64.TRYWAIT P1, [R3+URZ], R0 ;  /* 0x00000000030075a7 */ /* 0x000e64000802017f */
[----:B-1----:R-:W-:Y:S05]  /*19b0*/  @!P1 BRA `(.L_x_23) ;  /* 0x000000a000e49947 */ /* 0x002fea0003800000 */
.L_x_22:
[----:B------:R-:W-:Y:S05]  /*19c0*/  WARPSYNC.ALL ;  /* 0x0000000000007948 */ /* 0x000fea0003800000 */
[----:B------:R-:W-:Y:S01]  /*19d0*/  UIADD3 UR4, UR43, 0x100, URZ ;  /* 0x000001002b047890 */ /* 0x000fe2000fffe03f */
[----:B------:R-:W-:Y:S01]  /*19e0*/  WARPGROUP.ARRIVE ;  /* 0x00000000000079c5 */ /* 0x000fe20000000000 */
[----:B------:R-:W-:Y:S02]  /*19f0*/  UIADD3 UR5, UR43, 0x8100, URZ ;  /* 0x000081002b057890 */ /* 0x000fe4000fffe03f */
[----:B------:R-:W-:Y:S02]  /*1a00*/  USHF.R.U32.HI UR4, URZ, 0x4, UR4 ;  /* 0x000000043f047899 */ /* 0x000fe40008011604 */
[----:B------:R-:W-:-:S02]  /*1a10*/  USHF.R.U32.HI UR5, URZ, 0x4, UR5 ;  /* 0x000000043f057899 */ /* 0x000fc40008011605 */
[----:B------:R-:W-:Y:S02]  /*1a20*/  ULOP3.LUT UR4, UR4, 0x3fff, URZ, 0xc0, !UPT ;  /* 0x00003fff04047892 */ /* 0x000fe4000f8ec03f */
[----:B------:R-:W-:Y:S02]  /*1a30*/  ULOP3.LUT UR5, UR5, 0x3fff, URZ, 0xc0, !UPT ;  /* 0x00003fff05057892 */ /* 0x000fe4000f8ec03f */
[----:B------:R-:W-:Y:S02]  /*1a40*/  ULOP3.LUT UR4, UR4, 0x10000, URZ, 0xfc, !UPT ;  /* 0x0001000004047892 */ /* 0x000fe4000f8efc3f */
[----:B------:R-:W-:Y:S02]  /*1a50*/  ULOP3.LUT UR5, UR5, 0x10000, URZ, 0xfc, !UPT ;  /* 0x0001000005057892 */ /* 0x000fe4000f8efc3f */
[----:B------:R-:W-:Y:S02]  /*1a60*/  ULEA UR7, UR44, UR4, 0xa ;  /* 0x000000042c077291 */ /* 0x000fe4000f8e503f */
[----:B------:R-:W-:Y:S01]  /*1a70*/  ULEA UR6, UR44, UR5, 0xc ;  /* 0x000000052c067291 */ /* 0x000fe2000f8e603f */
[----:B------:R-:W-:Y:S01]  /*1a80*/  UMOV UR9, 0x40000040 ;  /* 0x4000004000097882 */ /* 0x000fe20000000000 */
[----:B------:R-:W-:-:S03]  /*1a90*/  UMOV UR11, 0x40000040 ;  /* 0x40000040000b7882 */ /* 0x000fc60000000000 */
[----:B------:R-:W-:Y:S02]  /*1aa0*/  UMOV UR8, UR7 ;  /* 0x0000000700087c82 */ /* 0x000fe40008000000 */
[----:B------:R-:W-:Y:S02]  /*1ab0*/  UMOV UR10, UR6 ;  /* 0x00000006000a7c82 */ /* 0x000fe40008000000 */
[----:B------:R-:W-:Y:S01]  /*1ac0*/  HGMMA.64x256x8.F32.TF32 R24, gdesc[UR8], RZ, !UPT, gsb0 ;  /* 0x07e00000081879f0 */ /* 0x000fe2000c0028ff */
[----:B------:R-:W-:Y:S02]  /*1ad0*/  UIADD3 UR8, UR7, 0x2, URZ ;  /* 0x0000000207087890 */ /* 0x000fe4000fffe03f */
[----:B------:R-:W-:Y:S01]  /*1ae0*/  UIADD3 UR10, UR6, 0x2, URZ ;  /* 0x00000002060a7890 */ /* 0x000fe2000fffe03f */
[----:B------:R-:W-:Y:S01]  /*1af0*/  UMOV UR9, 0x40000040 ;  /* 0x4000004000097882 */ /* 0x000fe20000000000 */
[----:B------:R-:W-:Y:S01]  /*1b00*/  UMOV UR11, 0x40000040 ;  /* 0x40000040000b7882 */ /* 0x000fe20000000000 */
[----:B------:R-:W-:-:S02]  /*1b10*/  WARPGROUP.DEPBAR.LE gsb0, 0x0 ;  /* 0x00008000000079c5 */ /* 0x000fc40000010000 */
[----:B------:R-:W-:-:S15]  /*1b20*/  WARPGROUP.ARRIVE ;  /* 0x00000000000079c5 */ /* 0x000fde0000000000 */
[----:B------:R-:W-:-:S05]  /*1b30*/  NOP ;  /* 0x0000000000007918 */ /* 0x000fca0000000000 */
[----:B------:R-:W-:Y:S01]  /*1b40*/  HGMMA.64x256x8.F32.TF32 R24, gdesc[UR8], R24, gsb0 ;  /* 0x07e00000081879f0 */ /* 0x000fe20008002818 */
[----:B------:R-:W-:Y:S02]  /*1b50*/  UIADD3 UR8, UR7, 0x4, URZ ;  /* 0x0000000407087890 */ /* 0x000fe4000fffe03f */
[----:B------:R-:W-:Y:S01]  /*1b60*/  UIADD3 UR10, UR6, 0x4, URZ ;  /* 0x00000004060a7890 */ /* 0x000fe2000fffe03f */
[----:B------:R-:W-:Y:S01]  /*1b70*/  UMOV UR9, 0x40000040 ;  /* 0x4000004000097882 */ /* 0x000fe20000000000 */
[----:B------:R-:W-:Y:S01]  /*1b80*/  UMOV UR11, 0x40000040 ;  /* 0x40000040000b7882 */ /* 0x000fe20000000000 */
[----:B------:R-:W-:Y:S02]  /*1b90*/  WARPGROUP.DEPBAR.LE gsb0, 0x0 ;  /* 0x00008000000079c5 */ /* 0x000fe40000010000 */
        /* <DEDUP_REMOVED lines=42> */
[----:B------:R-:W-:Y:S03]  /*1e40*/  HGMMA.64x256x8.F32.TF32 R24, gdesc[UR8], R24, gsb0 ;  /* 0x07e00000081879f0 */ /* 0x000fe60008002818 */
[----:B------:R-:W-:Y:S02]  /*1e50*/  WARPGROUP.DEPBAR.LE gsb0, 0x0 ;  /* 0x00008000000079c5 */ /* 0x000fe40000010000 */
[----:B------:R-:W-:Y:S05]  /*1e60*/  @!P2 BRA `(.L_x_24) ;  /* 0x0000000400a4a947 */ /* 0x000fea0003800000 */
[----:B------:R-:W-:Y:S01]  /*1e70*/  UIADD3 UR6, UR44, 0x1, URZ ;  /* 0x000000012c067890 */ /* 0x000fe2000fffe03f */
[----:B01----:R-:W-:Y:S02]  /*1e80*/  IMAD.U32 R0, RZ, RZ, UR47 ;  /* 0x0000002fff007e24 */ /* 0x003fe4000f8e00ff */
[----:B------:R-:W-:Y:S01]  /*1e90*/  IMAD.U32 R3, RZ, RZ, UR44 ;  /* 0x0000002cff037e24 */ /* 0x000fe2000f8e00ff */
[----:B------:R-:W-:-:S04]  /*1ea0*/  UISETP.NE.AND UP0, UPT, UR6, 0x2, UPT ;  /* 0x000000020600788c */ /* 0x000fc8000bf05270 */
[----:B------:R-:W-:Y:S02]  /*1eb0*/  USEL UR7, URZ, 0x1, UP0 ;  /* 0x000000013f077887 */ /* 0x000fe40008000000 */
[----:B------:R-:W-:Y:S02]  /*1ec0*/  USEL UR6, UR6, URZ, UP0 ;  /* 0x0000003f06067287 */ /* 0x000fe40008000000 */
[----:B------:R-:W-:-:S06]  /*1ed0*/  ULOP3.LUT UR7, UR48, UR7, URZ, 0x3c, !UPT ;  /* 0x0000000730077292 */ /* 0x000fcc000f8e3c3f */
[----:B------:R-:W-:-:S07]  /*1ee0*/  IMAD.U32 R6, RZ, RZ, UR7 ;  /* 0x00000007ff067e24 */ /* 0x000fce000f8e00ff */
.L_x_31:
[----:B------:R-:W-:Y:S05]  /*1ef0*/  @!P0 BRA `(.L_x_25) ;  /* 0x0000000000048947 */ /* 0x000fea0003800000 */
[----:B------:R-:W-:Y:S01]  /*1f00*/  BPT.TRAP 0x1 ;  /* 0x000000040000795c */ /* 0x000fe20000300000 */
.L_x_25:
[----:B------:R-:W-:Y:S01]  /*1f10*/  ULEA UR7, UR6, UR43, 0x3 ;  /* 0x0000002b06077291 */ /* 0x000fe2000f8e183f */
[----:B------:R-:W-:-:S08]  /*1f20*/  SHF.L.U32 R4, R6, 0x1f, RZ ;  /* 0x0000001f06047819 */ /* 0x000fd000000006ff */
[----:B------:R0:W1:Y:S01]  /*1f30*/  SYNCS.PHASECHK.TRANS64.TRYWAIT P1, [UR7], R4 ;  /* 0x00000004ff0075a7 */ /* 0x0000620008020147 */
[----:B------:R-:W-:Y:S05]  /*1f40*/  @!P0 BRA `(.L_x_26) ;  /* 0x0000000000048947 */ /* 0x000fea0003800000 */
[----:B------:R-:W-:Y:S01]  /*1f50*/  BPT.TRAP 0x1 ;  /* 0x000000040000795c */ /* 0x000fe20000300000 */
.L_x_26:
[----:B-1----:R-:W-:Y:S05]  /*1f60*/  @P1 BRA `(.L_x_27) ;  /* 0x0000000000081947 */ /* 0x002fea0003800000 */
[----:B------:R-:W1:Y:S02]  /*1f70*/  SYNCS.PHASECHK.TRANS64.TRYWAIT P1, [UR7], R4 ;  /* 0x00000004ff0075a7 */ /* 0x000e640008020147 */
[----:B-1----:R-:W-:Y:S05]  /*1f80*/  @!P1 BRA `(.L_x_28) ;  /* 0x0000009c00849947 */ /* 0x002fea0003800000 */
.L_x_27:
[----:B------:R-:W-:Y:S01]  /*1f90*/  ULEA UR12, UR6, UR4, 0xa ;  /* 0x00000004060c7291 */ /* 0x000fe2000f8e503f */
[----:B------:R-:W-:Y:S01]  /*1fa0*/  WARPGROUP.ARRIVE ;  /* 0x00000000000079c5 */ /* 0x000fe20000000000 */
[----:B------:R-:W-:Y:S01]  /*1fb0*/  ULEA UR7, UR6, UR5, 0xc ;  /* 0x0000000506077291 */ /* 0x000fe2000f8e603f */
[----:B------:R-:W-:Y:S01]  /*1fc0*/  UMOV UR9, 0x40000040 ;  /* 0x4000004000097882 */ /* 0x000fe20000000000 */
[----:B------:R-:W-:-:S03]  /*1fd0*/  UMOV UR11, 0x40000040 ;  /* 0x40000040000b7882 */ /* 0x000fc60000000000 */
[----:B------:R-:W-:Y:S02]  /*1fe0*/  UMOV UR8, UR12 ;  /* 0x0000000c00087c82 */ /* 0x000fe40008000000 */
[----:B------:R-:W-:Y:S02]  /*1ff0*/  UMOV UR10, UR7 ;  /* 0x00000007000a7c82 */ /* 0x000fe40008000000 */
[----:B------:R-:W-:Y:S01]  /*2000*/  HGMMA.64x256x8.F32.TF32 R24, gdesc[UR8], R24, gsb0 ;  /* 0x07e00000081879f0 */ /* 0x000fe20008002818 */
        /* <DEDUP_REMOVED lines=58> */
[----:B------:R-:W-:Y:S01]  /*23b0*/  BPT.TRAP 0x1 ;  /* 0x000000040000795c */ /* 0x000fe20000300000 */
.L_x_29:
[----:B------:R-:W-:Y:S01]  /*23c0*/  ISETP.NE.AND P1, PT, R152, RZ, PT ;  /* 0x000000ff9800720c */ /* 0x000fe20003f25270 */
[----:B------:R-:W-:-:S12]  /*23d0*/  UISETP.GT.U32.AND UP0, UPT, UR42, 0x1, UPT ;  /* 0x000000012a00788c */ /* 0x000fd8000bf04070 */
[----:B01----:R-:W-:-:S05]  /*23e0*/  @P1 LEA R4, R3, UR43, 0x3 ;  /* 0x0000002b03041c11 */ /* 0x003fca000f8e18ff */
[----:B------:R-:W-:-:S05]  /*23f0*/  @P1 VIADD R4, R4, 0x10 ;  /* 0x0000001004041836 */ /* 0x000fca0000000000 */
[----:B------:R-:W-:-:S04]  /*2400*/  @P1 PRMT R4, R153, 0x654, R4 ;  /* 0x0000065499041816 */ /* 0x000fc80000000004 */
[----:B------:R0:W-:Y:S01]  /*2410*/  @P1 SYNCS.ARRIVE.TRANS64.RED.A1T0 RZ, [R4+URZ], RZ ;  /* 0x000000ff04ff19a7 */ /* 0x0001e2000810043f */
[----:B------:R-:W-:-:S13]  /*2420*/  PLOP3.LUT P1, PT, PT, PT, UP0, 0x80, 0x0 ;  /* 0x000000000000781c */ /* 0x000fda0003f2f008 */
[----:B0-----:R-:W-:Y:S05]  /*2430*/  @P1 BRA `(.L_x_30) ;  /* 0x0000000000041947 */ /* 0x001fea0003800000 */
[----:B------:R-:W-:Y:S01]  /*2440*/  BPT.TRAP 0x1 ;  /* 0x000000040000795c */ /* 0x000fe20000300000 */
.L_x_30:
[----:B------:R-:W-:Y:S01]  /*2450*/  UIADD3 UR6, UR6, 0x1, URZ ;  /* 0x0000000106067890 */ /* 0x000fe2000fffe03f */
[C---:B------:R-:W-:Y:S01]  /*2460*/  ISETP.GT.AND P2, PT, R0.reuse, 0x1, PT ;  /* 0x000000010000780c */ /* 0x040fe20003f44270 */
[----:B------:R-:W-:Y:S02]  /*2470*/  VIADD R3, R3, 0x1 ;  /* 0x0000000103037836 */ /* 0x000fe40000000000 */
[----:B------:R-:W-:Y:S01]  /*2480*/  UISETP.NE.AND UP0, UPT, UR6, 0x2, UPT ;  /* 0x000000020600788c */ /* 0x000fe2000bf05270 */
[----:B------:R-:W-:Y:S02]  /*2490*/  VIADD R0, R0, 0xffffffff ;  /* 0xffffffff00007836 */ /* 0x000fe40000000000 */
[C---:B------:R-:W-:Y:S01]  /*24a0*/  ISETP.NE.AND P1, PT, R3.reuse, 0x2, PT ;  /* 0x000000020300780c */ /* 0x040fe20003f25270 */
[----:B------:R-:W-:Y:S02]  /*24b0*/  USEL UR7, URZ, 0x1, UP0 ;  /* 0x000000013f077887 */ /* 0x000fe40008000000 */
[----:B------:R-:W-:Y:S01]  /*24c0*/  USEL UR6, UR6, URZ, UP0 ;  /* 0x0000003f06067287 */ /* 0x000fe20008000000 */
[----:B------:R-:W-:-:S03]  /*24d0*/  SEL R3, R3, RZ, P1 ;  /* 0x000000ff03037207 */ /* 0x000fc60000800000 */
[----:B------:R-:W-:Y:S01]  /*24e0*/  LOP3.LUT R6, R6, UR7, RZ, 0x3c, !PT ;  /* 0x0000000706067c12 */ /* 0x000fe2000f8e3cff */
[----:B------:R-:W-:Y:S07]  /*24f0*/  @P2 BRA `(.L_x_31) ;  /* 0xfffffff8007c2947 */ /* 0x000fee000383ffff */
.L_x_24:
[----:B------:R-:W-:Y:S01]  /*2500*/  ULDC UR4, c[0x0][0x28c] ;  /* 0x0000a30000047ab9 */ /* 0x000fe20000000800 */
[----:B------:R2:W-:Y:S01]  /*2510*/  SYNCS.ARRIVE.TRANS64.A1T0 RZ, [R158+UR46], RZ ;  /* 0x000000ff9eff79a7 */ /* 0x0005e2000810002e */
[----:B------:R-:W-:-:S06]  /*2520*/  UISETP.GE.AND UP0, UPT, UR4, 0x1, UPT ;  /* 0x000000010400788c */ /* 0x000fcc000bf06270 */
[----:B------:R-:W-:-:S13]  /*2530*/  PLOP3.LUT P1, PT, PT, PT, UP0, 0x80, 0x0 ;  /* 0x000000000000781c */ /* 0x000fda0003f2f008 */
[----:B--2---:R-:W-:Y:S05]  /*2540*/  @!P1 BRA `(.L_x_32) ;  /* 0x0000000000409947 */ /* 0x004fea0003800000 */
[----:B------:R-:W-:Y:S05]  /*2550*/  @!P0 BRA `(.L_x_33) ;  /* 0x0000000000048947 */ /* 0x000fea0003800000 */
[----:B------:R-:W-:Y:S01]  /*2560*/  BPT.TRAP 0x1 ;  /* 0x000000040000795c */ /* 0x000fe20000300000 */
.L_x_33:
[----:B------:R-:W-:Y:S01]  /*2570*/  ISETP.NE.AND P0, PT, R152, RZ, PT ;  /* 0x000000ff9800720c */ /* 0x000fe20003f05270 */
[----:B01----:R-:W-:-:S12]  /*2580*/  IMAD.U32 R3, RZ, RZ, UR43 ;  /* 0x0000002bff037e24 */ /* 0x003fd8000f8e00ff */
[----:B------:R-:W-:-:S05]  /*2590*/  VOTEU.ANY UP0, P0 ;  /* 0x00000000003f7886 */ /* 0x000fca0000000100 */
[----:B------:R-:W-:Y:S02]  /*25a0*/  @UP0 UIADD3 UR5, UR47, UR44, URZ ;  /* 0x0000002c2f050290 */ /* 0x000fe4000fffe03f */
[----:B------:R-:W-:-:S04]  /*25b0*/  UISETP.GT.U32.AND UP0, UPT, UR42, 0x1, UPT ;  /* 0x000000012a00788c */ /* 0x000fc8000bf04070 */
[----:B------:R-:W-:-:S04]  /*25c0*/  IMAD.U32 R0, RZ, RZ, UR5 ;  /* 0x00000005ff007e24 */ /* 0x000fc8000f8e00ff */
[----:B------:R-:W-:-:S05]  /*25d0*/  @P0 IMAD.SHL.U32 R0, R0, 0x8, RZ ;  /* 0x0000000800000824 */ /* 0x000fca00078e00ff */
[----:B------:R-:W-:-:S04]  /*25e0*/  @P0 LOP3.LUT R0, R0, 0x8, RZ, 0xc0, !PT ;  /* 0x0000000800000812 */ /* 0x000fc800078ec0ff */
[----:B------:R-:W-:-:S04]  /*25f0*/  @P0 IADD3 R0, R3, 0x10, R0 ;  /* 0x0000001003000810 */ /* 0x000fc80007ffe000 */
[----:B------:R-:W-:-:S04]  /*2600*/  @P0 PRMT R0, R153, 0x654, R0 ;  /* 0x0000065499000816 */ /* 0x000fc80000000000 */
[----:B------:R2:W-:Y:S01]  /*2610*/  @P0 SYNCS.ARRIVE.TRANS64.RED.A1T0 RZ, [R0+URZ], RZ ;  /* 0x000000ff00ff09a7 */ /* 0x0005e2000810043f */
[----:B------:R-:W-:-:S13]  /*2620*/  PLOP3.LUT P0, PT, PT, PT, UP0, 0x80, 0x0 ;  /* 0x000000000000781c */ /* 0x000fda0003f0f008 */
[----:B--2---:R-:W-:Y:S05]  /*2630*/  @P0 BRA `(.L_x_32) ;  /* 0x0000000000040947 */ /* 0x004fea0003800000 */
[----:B------:R-:W-:Y:S01]  /*2640*/  BPT.TRAP 0x1 ;  /* 0x000000040000795c */ /* 0x000fe20000300000 */
.L_x_32:
[----:B01----:R-:W-:Y:S01]  /*2650*/  SHF.L.U32 R0, R172, 0x1f, RZ ;  /* 0x0000001fac007819 */ /* 0x003fe200000006ff */
[----:B------:R-:W-:Y:S01]  /*2660*/  ULEA UR6, UR37, UR44, 0x1 ;  /* 0x0000002c25067291 */ /* 0x000fe2000f8e083f */
[----:B------:R-:W0:Y:S01]  /*2670*/  LDC R7, c[0x0][0x288] ;  /* 0x0000a200ff077b82 */ /* 0x000e220000000800 */
[----:B------:R-:W-:Y:S01]  /*2680*/  UIADD3 UR4, UR4, 0x7e, URZ ;  /* 0x0000007e04047890 */ /* 0x000fe2000fffe03f */
[----:B------:R-:W-:Y:S01]  /*2690*/  IMAD.SHL.U32 R12, R156, 0x2, RZ ;  /* 0x000000029c0c7824 */ /* 0x000fe200078e00ff */
[----:B------:R-:W-:Y:S02]  /*26a0*/  USHF.R.U32.HI UR5, URZ, 0x1, UR6 ;  /* 0x000000013f057899 */ /* 0x000fe40008011606 */
[----:B------:R-:W-:Y:S02]  /*26b0*/  UISETP.GT.U32.AND UP0, UPT, UR6, 0x1, UPT ;  /* 0x000000010600788c */ /* 0x000fe4000bf04070 */
[----:B------:R-:W-:Y:S01]  /*26c0*/  ULOP3.LUT UR5, UR5, 0x1, URZ, 0xc0, !UPT ;  /* 0x0000000105057892 */ /* 0x000fe2000f8ec03f */
[----:B------:R-:W1:Y:S01]  /*26d0*/  SYNCS.PHASECHK.TRANS64.TRYWAIT P0, [R157+UR45+0x10], R0 ;  /* 0x000010009d0075a7 */ /* 0x000e62000800016d */
[----:B------:R-:W-:Y:S01]  /*26e0*/  UISETP.LT.U32.AND UP0, UPT, UR4, 0x7f, UP0 ;  /* 0x0000007f0400788c */ /* 0x000fe20008701070 */
[----:B------:R-:W-:Y:S01]  /*26f0*/  SHF.R.S32.HI R13, RZ, 0x1f, R12 ;  /* 0x0000001fff0d7819 */ /* 0x000fe2000001140c */
[----:B------:R-:W-:-:S02]  /*2700*/  UISETP.NE.U32.AND UP1, UPT, UR5, 0x1, UPT ;  /* 0x000000010500788c */ /* 0x000fc4000bf25070 */
[----:B------:R-:W-:Y:S02]  /*2710*/  USEL UR5, URZ, 0x1, !UP0 ;  /* 0x000000013f057887 */ /* 0x000fe4000c000000 */
[----:B------:R-:W-:-:S04]  /*2720*/  UISETP.GT.U32.AND UP1, UPT, UR4, 0x7e, !UP1 ;  /* 0x0000007e0400788c */ /* 0x000fc8000cf24070 */
[----:B------:R-:W-:-:S04]  /*2730*/  USEL UR4, URZ, 0x1, !UP1 ;  /* 0x000000013f047887 */ /* 0x000fc8000c800000 */
[----:B------:R-:W-:Y:S01]  /*2740*/  ULOP3.LUT UR48, UR4, UR48, UR5, 0x96, !UPT ;  /* 0x0000003004307292 */ /* 0x000fe2000f8e9605 */
[----:B01----:R-:W-:Y:S11]  /*2750*/  @!P0 BRA `(.L_x_34) ;  /* 0x0000009400a88947 */ /* 0x003ff60003800000 */
.L_x_314:
[----:B------:R-:W-:Y:S01]  /*2760*/  IMAD.SHL.U32 R4, R18, 0x40, RZ ;  /* 0x0000004012047824 */ /* 0x000fe200078e00ff */
[----:B------:R-:W-:Y:S01]  /*2770*/  ULDC UR6, c[0x0][0x284] ;  /* 0x0000a10000067ab9 */ /* 0x000fe20000000800 */
[----:B------:R-:W-:Y:S01]  /*2780*/  IMAD.SHL.U32 R14, R2, 0x100, RZ ;  /* 0x00000100020e7824 */ /* 0x000fe200078e00ff */
[----:B------:R-:W-:Y:S01]  /*2790*/  SHF.R.S32.HI R167, RZ, 0x1f, R19 ;  /* 0x0000001fffa77819 */ /* 0x000fe20000011413 */
[----:B------:R-:W-:Y:S01]  /*27a0*/  ULDC.64 UR4, c[0x0][0x5d0] ;  /* 0x0001740000047ab9 */ /* 0x000fe20000000a00 */
[----:B------:R-:W-:Y:S01]  /*27b0*/  ISETP.GE.AND P0, PT, R4, UR6, PT ;  /* 0x0000000604007c0c */ /* 0x000fe2000bf06270 */
[----:B------:R-:W-:Y:S01]  /*27c0*/  IMAD.WIDE.U32 R2, R19, UR4, R12 ;  /* 0x0000000413027c25 */ /* 0x000fe2000f8e000c */
[----:B------:R-:W-:Y:S01]  /*27d0*/  SHF.R.S32.HI R15, RZ, 0x1f, R14 ;  /* 0x0000001fff0f7819 */ /* 0x000fe2000001140e */
[----:B------:R-:W-:Y:S01]  /*27e0*/  ULOP3.LUT UR44, UR44, 0x1, URZ, 0xc0, !UPT ;  /* 0x000000012c2c7892 */ /* 0x000fe2000f8ec03f */
[C---:B------:R-:W-:Y:S01]  /*27f0*/  ISETP.GE.OR P0, PT, R14.reuse, R7, P0 ;  /* 0x000000070e00720c */ /* 0x040fe20000706670 */
[----:B0-----:R-:W-:Y:S01]  /*2800*/  IMAD R0, R167, UR4, RZ ;  /* 0x00000004a7007c24 */ /* 0x001fe2000f8e02ff */
[----:B------:R-:W-:-:S03]  /*2810*/  IADD3 R164, P1, R14, R2, RZ ;  /* 0x000000020ea47210 */ /* 0x000fc60007f3e0ff */
[----:B------:R-:W-:-:S05]  /*2820*/  IMAD R5, R19, UR5, R0 ;  /* 0x0000000513057c24 */ /* 0x000fca000f8e0200 */
[----:B------:R-:W-:-:S03]  /*2830*/  IADD3.X R165, R15, R3, R5, P1, !PT ;  /* 0x000000030fa57210 */ /* 0x000fc60000ffe405 */
[----:B------:R-:W-:Y:S05]  /*2840*/  @P0 BRA `(.L_x_35) ;  /* 0x0000007c000c0947 */ /* 0x000fea0003800000 */
[----:B------:R-:W0:Y:S01]  /*2850*/  LDC.64 R10, c[0x0][0x5c8] ;  /* 0x00017200ff0a7b82 */ /* 0x000e220000000a00 */
[----:B-----5:R-:W-:Y:S01]  /*2860*/  FSETP.NEU.AND P0, PT, R22, RZ, PT ;  /* 0x000000ff1600720b */ /* 0x020fe20003f0d000 */
[----:B------:R-:W-:Y:S01]  /*2870*/  IMAD R3, R156, -0x2, R7 ;  /* 0xfffffffe9c037824 */ /* 0x000fe200078e0207 */
[----:B------:R-:W-:Y:S01]  /*2880*/  BSSY B0, `(.L_x_35) ;  /* 0x00007bf000007945 */ /* 0x000fe20003800000 */
[----:B------:R-:W-:-:S04]  /*2890*/  IMAD.WIDE R162, R18, 0x40, R154 ;  /* 0x0000004012a27825 */ /* 0x000fc800078e029a */
[----:B------:R-:W-:Y:S02]  /*28a0*/  IMAD.IADD R0, R3, 0x1, -R14 ;  /* 0x0000000103007824 */ /* 0x000fe400078e0a0e */
[----:B------:R-:W-:-:S03]  /*28b0*/  IMAD.IADD R2, R161, 0x1, -R4 ;  /* 0x00000001a1027824 */ /* 0x000fc600078e0a04 */
[----:B------:R-:W-:-:S04]  /*28c0*/  ISETP.GT.AND P2, PT, R0, RZ, PT ;  /* 0x000000ff0000720c */ /* 0x000fc80003f44270 */
[----:B------:R-:W-:Y:S01]  /*28d0*/  ISETP.GT.AND P4, PT, R2, RZ, P2 ;  /* 0x000000ff0200720c */ /* 0x000fe20001784270 */
[-C--:B0-----:R-:W-:Y:S02]  /*28e0*/  IMAD R3, R163, R10.reuse, RZ ;  /* 0x0000000aa3037224 */ /* 0x081fe400078e02ff */
[----:B------:R-:W-:-:S04]  /*28f0*/  IMAD.WIDE.U32 R164, R162, R10, R164 ;  /* 0x0000000aa2a47225 */ /* 0x000fc800078e00a4 */
[----:B------:R-:W-:-:S04]  /*2900*/  IMAD R3, R162, R11, R3 ;  /* 0x0000000ba2037224 */ /* 0x000fc800078e0203 */
[----:B------:R-:W-:Y:S01]  /*2910*/  IMAD.IADD R173, R165, 0x1, R3 ;  /* 0x00000001a5ad7824 */ /* 0x000fe200078e0203 */
[----:B------:R-:W-:Y:S06]  /*2920*/  @!P0 BRA `(.L_x_36) ;  /* 0x0000005400988947 */ /* 0x000fec0003800000 */
[----:B------:R-:W0:Y:S01]  /*2930*/  LDC.64 R20, c[0x0][0x5b8] ;  /* 0x00016e00ff147b82 */ /* 0x000e220000000a00 */
[----:B------:R-:W-:-:S07]  /*2940*/  ULDC.64 UR4, c[0x0][0x5c0] ;  /* 0x0001700000047ab9 */ /* 0x000fce0000000a00 */
[----:B------:R-:W1:Y:S08]  /*2950*/  LDC.64 R174, c[0x0][0x5b0] ;  /* 0x00016c00ffae7b82 */ /* 0x000e700000000a00 */
[----:B------:R-:W2:Y:S01]  /*2960*/  LDC.64 R8, c[0x0][0x5a8] ;  /* 0x00016a00ff087b82 */ /* 0x000ea20000000a00 */
[-C--:B0-----:R-:W-:Y:S02]  /*2970*/  IMAD R6, R167, R20.reuse, RZ ;  /* 0x00000014a7067224 */ /* 0x081fe400078e02ff */
[----:B------:R-:W-:-:S04]  /*2980*/  IMAD.WIDE.U32 R4, R19, R20, R12 ;  /* 0x0000001413047225 */ /* 0x000fc800078e000c */
[----:B------:R-:W-:Y:S01]  /*2990*/  IMAD R165, R19, R21, R6 ;  /* 0x0000001513a57224 */ /* 0x000fe200078e0206 */
[----:B------:R-:W-:Y:S01]  /*29a0*/  IADD3 R166, P0, R14, R4, RZ ;  /* 0x000000040ea67210 */ /* 0x000fe20007f1e0ff */
[----:B-1----:R-:W-:-:S03]  /*29b0*/  IMAD R3, R163, R174, RZ ;  /* 0x000000aea3037224 */ /* 0x002fc600078e02ff */
[----:B------:R-:W-:Y:S01]  /*29c0*/  IADD3.X R167, R15, R5, R165, P0, !PT ;  /* 0x000000050fa77210 */ /* 0x000fe200007fe4a5 */
[C---:B------:R-:W-:Y:S02]  /*29d0*/  IMAD R163, R162.reuse, R175, R3 ;  /* 0x000000afa2a37224 */ /* 0x040fe400078e0203 */
[----:B------:R-:W-:-:S04]  /*29e0*/  IMAD.WIDE.U32 R4, R162, R174, R166 ;  /* 0x000000aea2047225 */ /* 0x000fc800078e00a6 */
[----:B------:R-:W-:Y:S01]  /*29f0*/  IMAD.IADD R3, R5, 0x1, R163 ;  /* 0x0000000105037824 */ /* 0x000fe200078e02a3 */
[----:B--2---:R-:W-:-:S04]  /*2a00*/  LEA R6, P0, R4, R8, 0x2 ;  /* 0x0000000804067211 */ /* 0x004fc800078010ff */
[----:B------:R-:W-:-:S05]  /*2a10*/  LEA.HI.X R7, R4, R9, R3, 0x2, P0 ;  /* 0x0000000904077211 */ /* 0x000fca00000f1403 */
[----:B------:R0:W2:Y:S01]  /*2a20*/  @P4 LDG.E.LTC128B R3, desc[UR50][R6.64] ;  /* 0x0000003206034981 */ /* 0x0000a2000c1e1920 */
[----:B------:R-:W-:Y:S01]  /*2a30*/  IMAD.WIDE.U32 R4, R162, R174, R14 ;  /* 0x000000aea2047225 */ /* 0x000fe200078e000e */
[C---:B------:R-:W-:Y:S01]  /*2a40*/  SHF.L.U64.HI R171, R174.reuse, 0x3, R175 ;  /* 0x00000003aeab7819 */ /* 0x040fe200000102af */
[----:B------:R-:W-:Y:S02]  /*2a50*/  BSSY B1, `(.L_x_37) ;  /* 0x0000014000017945 */ /* 0x000fe40003800000 */
[----:B------:R-:W-:Y:S01]  /*2a60*/  IMAD.SHL.U32 R170, R174, 0x8, RZ ;  /* 0x00000008aeaa7824 */ /* 0x000fe200078e00ff */
[----:B------:R-:W-:Y:S02]  /*2a70*/  IADD3 R168, P0, R12, R4, RZ ;  /* 0x000000040ca87210 */ /* 0x000fe40007f1e0ff */
[----:B------:R-:W-:Y:S01]  /*2a80*/  LEA R4, P1, R164, UR4, 0x2 ;  /* 0x00000004a4047c11 */ /* 0x000fe2000f8210ff */
[----:B------:R-:W-:Y:S01]  /*2a90*/  IMAD.WIDE.U32 R170, R162, R174, R170 ;  /* 0x000000aea2aa7225 */ /* 0x000fe200078e00aa */
[----:B------:R-:W-:-:S02]  /*2aa0*/  IADD3.X R169, R13, R163, R5, P0, !PT ;  /* 0x000000a30da97210 */ /* 0x000fc400007fe405 */
[----:B------:R-:W-:Y:S02]  /*2ab0*/  LEA.HI.X R5, R164, UR5, R173, 0x2, P1 ;  /* 0x00000005a4057c11 */ /* 0x000fe400088f14ad */
[----:B------:R-:W-:Y:S01]  /*2ac0*/  ISETP.GT.AND P0, PT, R0, 0x1, PT ;  /* 0x000000010000780c */ /* 0x000fe20003f04270 */
[----:B------:R-:W-:-:S03]  /*2ad0*/  IMAD.WIDE.U32 R168, R19, R20, R168 ;  /* 0x0000001413a87225 */ /* 0x000fc600078e00a8 */
[----:B------:R-:W-:Y:S01]  /*2ae0*/  ISETP.GT.AND P1, PT, R2, RZ, P0 ;  /* 0x000000ff0200720c */ /* 0x000fe20000724270 */
[----:B0-----:R-:W-:Y:S01]  /*2af0*/  IMAD.IADD R7, R165, 0x1, R169 ;  /* 0x00000001a5077824 */ /* 0x001fe200078e02a9 */
[----:B------:R-:W-:-:S04]  /*2b00*/  LEA R6, P3, R168, R8, 0x2 ;  /* 0x00000008a8067211 */ /* 0x000fc800078610ff */
[----:B------:R-:W-:Y:S02]  /*2b10*/  LEA.HI.X R7, R168, R9, R7, 0x2, P3 ;  /* 0x00000009a8077211 */ /* 0x000fe400018f1407 */
[----:B--2---:R-:W-:-:S05]  /*2b20*/  LOP3.LUT R21, R3, 0xffffe000, RZ, 0xc0, !PT ;  /* 0xffffe00003157812 */ /* 0x004fca00078ec0ff */
[----:B------:R-:W-:-:S04]  /*2b30*/  FMUL R21, R21, R22 ;  /* 0x0000001615157220 */ /* 0x000fc80000400000 */
[----:B------:R-:W-:-:S05]  /*2b40*/  FFMA R21, R24, R23, R21 ;  /* 0x0000001718157223 */ /* 0x000fca0000000015 */
[----:B------:R-:W-:-:S05]  /*2b50*/  F2FP.TF32.F32.PACK_B R21, R21 ;  /* 0x00000015ff15723e */ /* 0x000fca00024050ff */
[----:B------:R0:W-:Y:S01]  /*2b60*/  @P4 STG.E desc[UR50][R4.64], R21 ;  /* 0x0000001504004986 */ /* 0x0001e2000c101932 */
[----:B------:R-:W-:Y:S05]  /*2b70*/  @!P1 BRA `(.L_x_38) ;  /* 0x0000000000049947 */ /* 0x000fea0003800000 */
[----:B------:R1:W5:Y:S02]  /*2b80*/  LDG.E.LTC128B R3, desc[UR50][R6.64+0x4] ;  /* 0x0000043206037981 */ /* 0x000364000c1e1920 */
.L_x_38:
[----:B------:R-:W-:Y:S05]  /*2b90*/  BSYNC B1 ;  /* 0x0000000000017941 */ /* 0x000fea0003800000 */
.L_x_37:
[----:B0----5:R-:W-:Y:S01]  /*2ba0*/  LOP3.LUT R21, R3, 0xffffe000, RZ, 0xc0, !PT ;  /* 0xffffe00003157812 */ /* 0x021fe200078ec0ff */
[----:B------:R-:W-:Y:S01]  /*2bb0*/  IMAD.IADD R169, R163, 0x1, R171 ;  /* 0x00000001a3a97824 */ /* 0x000fe200078e02ab */
[----:B------:R-:W-:Y:S02]  /*2bc0*/  IADD3 R162, P3, R166, R170, RZ ;  /* 0x000000aaa6a27210 */ /* 0x000fe40007f7e0ff */
[----:B------:R-:W-:Y:S01]  /*2bd0*/  ISETP.GT.AND P2, PT, R2, 0x8, P2 ;  /* 0x000000080200780c */ /* 0x000fe20001744270 */
[----:B------:R-:W-:Y:S02]  /*2be0*/  FMUL R18, R21, R22 ;  /* 0x0000001615127220 */ /* 0x000fe40000400000 */
[----:B------:R-:W-:Y:S01]  /*2bf0*/  IMAD.X R166, R169, 0x1, R167, P3 ;  /* 0x00000001a9a67824 */ /* 0x000fe200018e06a7 */
[----:B------:R-:W-:Y:S01]  /*2c00*/  LEA R24, P3, R162, R8, 0x2 ;  /* 0x00000008a2187211 */ /* 0x000fe200078610ff */
[----:B------:R-:W-:Y:S01]  /*2c10*/  FFMA R163, R25, R23, R18 ;  /* 0x0000001719a37223 */ /* 0x000fe20000000012 */
[----:B------:R-:W-:-:S02]  /*2c20*/  IMAD.MOV.U32 R18, RZ, RZ, R3 ;  /* 0x000000ffff127224 */ /* 0x000fc400078e0003 */
[----:B------:R-:W-:Y:S02]  /*2c30*/  LEA.HI.X R25, R162, R9, R166, 0x2, P3 ;  /* 0x00000009a2197211 */ /* 0x000fe400018f14a6 */
[----:B------:R-:W-:-:S05]  /*2c40*/  F2FP.TF32.F32.PACK_B R163, R163 ;  /* 0x000000a3ffa3723e */ /* 0x000fca00024050ff */
[----:B------:R0:W-:Y:S04]  /*2c50*/  @P1 STG.E desc[UR50][R4.64+0x4], R163 ;  /* 0x000004a304001986 */ /* 0x0001e8000c101932 */
[----:B------:R-:W2:Y:S01]  /*2c60*/  @P2 LDG.E.LTC128B R18, desc[UR50][R24.64] ;  /* 0x0000003218122981 */ /* 0x000ea2000c1e1920 */
[----:B------:R-:W-:Y:S01]  /*2c70*/  IADD3 R12, P1, P3, R12, R170, R14 ;  /* 0x000000aa0c0c7210 */ /* 0x000fe20007b3e00e */
[----:B------:R-:W-:Y:S01]  /*2c80*/  BSSY B1, `(.L_x_39) ;  /* 0x0000011000017945 */ /* 0x000fe20003800000 */
[C---:B------:R-:W-:Y:S02]  /*2c90*/  SHF.L.U64.HI R11, R10.reuse, 0x5, R11 ;  /* 0x000000050a0b7819 */ /* 0x040fe4000001020b */
[----:B------:R-:W-:Y:S02]  /*2ca0*/  IADD3.X R13, R13, R169, R15, P1, P3 ;  /* 0x000000a90d0d7210 */ /* 0x000fe40000fe640f */
[----:B------:R-:W-:-:S02]  /*2cb0*/  LEA R10, P1, R10, R4, 0x5 ;  /* 0x000000040a0a7211 */ /* 0x000fc400078228ff */
[----:B------:R-:W-:Y:S01]  /*2cc0*/  ISETP.GT.AND P0, PT, R2, 0x8, P0 ;  /* 0x000000080200780c */ /* 0x000fe20000704270 */
[----:B------:R-:W-:-:S04]  /*2cd0*/  IMAD.WIDE.U32 R20, R19, R20, R12 ;  /* 0x0000001413147225 */ /* 0x000fc800078e000c */
[----:B------:R-:W-:Y:S01]  /*2ce0*/  IMAD.X R11, R11, 0x1, R5, P1 ;  /* 0x000000010b0b7824 */ /* 0x000fe200008e0605 */
[----:B------:R-:W-:Y:S02]  /*2cf0*/  LEA R8, P3, R20, R8, 0x2 ;  /* 0x0000000814087211 */ /* 0x000fe400078610ff */
[----:B--2---:R-:W-:-:S05]  /*2d00*/  LOP3.LUT R3, R18, 0xffffe000, RZ, 0xc0, !PT ;  /* 0xffffe00012037812 */ /* 0x004fca00078ec0ff */
[----:B------:R-:W-:-:S04]  /*2d10*/  FMUL R3, R3, R22 ;  /* 0x0000001603037220 */ /* 0x000fc80000400000 */
[----:B------:R-:W-:Y:S01]  /*2d20*/  FFMA R13, R26, R23, R3 ;  /* 0x000000171a0d7223 */ /* 0x000fe20000000003 */
[----:B------:R-:W-:-:S04]  /*2d30*/  IMAD.IADD R3, R165, 0x1, R21 ;  /* 0x00000001a5037824 */ /* 0x000fc800078e0215 */
[----:B------:R-:W-:Y:S02]  /*2d40*/  F2FP.TF32.F32.PACK_B R13, R13 ;  /* 0x0000000dff0d723e */ /* 0x000fe400024050ff */
[----:B------:R-:W-:-:S03]  /*2d50*/  LEA.HI.X R9, R20, R9, R3, 0x2, P3 ;  /* 0x0000000914097211 */ /* 0x000fc600018f1403 */
[----:B------:R0:W-:Y:S01]  /*2d60*/  @P2 STG.E desc[UR50][R10.64], R13 ;  /* 0x0000000d0a002986 */ /* 0x0001e2000c101932 */
[----:B------:R-:W-:Y:S05]  /*2d70*/  @!P0 BRA `(.L_x_40) ;  /* 0x0000000000048947 */ /* 0x000fea0003800000 */
[----:B------:R2:W5:Y:S02]  /*2d80*/  LDG.E.LTC128B R18, desc[UR50][R8.64+0x4] ;  /* 0x0000043208127981 */ /* 0x000564000c1e1920 */
.L_x_40:
[----:B------:R-:W-:Y:S05]  /*2d90*/  BSYNC B1 ;  /* 0x0000000000017941 */ /* 0x000fea0003800000 */
.L_x_39:
[----:B-----5:R-:W-:Y:S01]  /*2da0*/  LOP3.LUT R3, R18, 0xffffe000, RZ, 0xc0, !PT ;  /* 0xffffe00012037812 */ /* 0x020fe200078ec0ff */
[----:B------:R-:W-:Y:S01]  /*2db0*/  BSSY B1, `(.L_x_41) ;  /* 0x0000009000017945 */ /* 0x000fe20003800000 */
[----:B------:R-:W-:-:S03]  /*2dc0*/  ISETP.GT.AND P1, PT, R0, 0x8, PT ;  /* 0x000000080000780c */ /* 0x000fc60003f24270 */
[----:B------:R-:W-:Y:S01]  /*2dd0*/  FMUL R12, R3, R22 ;  /* 0x00000016030c7220 */ /* 0x000fe20000400000 */
[----:B------:R-:W-:-:S03]  /*2de0*/  ISETP.GT.AND P2, PT, R2, RZ, P1 ;  /* 0x000000ff0200720c */ /* 0x000fc60000f44270 */
[----:B------:R-:W-:-:S05]  /*2df0*/  FFMA R27, R27, R23, R12 ;  /* 0x000000171b1b7223 */ /* 0x000fca000000000c */
[----:B------:R-:W-:-:S05]  /*2e00*/  F2FP.TF32.F32.PACK_B R27, R27 ;  /* 0x0000001bff1b723e */ /* 0x000fca00024050ff */
[----:B------:R3:W-:Y:S01]  /*2e10*/  @P0 STG.E desc[UR50][R10.64+0x4], R27 ;  /* 0x0000041b0a000986 */ /* 0x0007e2000c101932 */
[----:B------:R-:W-:Y:S05]  /*2e20*/  @!P2 BRA `(.L_x_42) ;  /* 0x000000000004a947 */ /* 0x000fea0003800000 */
[----:B------:R4:W5:Y:S02]  /*2e30*/  LDG.E.LTC128B R18, desc[UR50][R6.64+0x20] ;  /* 0x0000203206127981 */ /* 0x000964000c1e1920 */
.L_x_42:
[----:B------:R-:W-:Y:S05]  /*2e40*/  BSYNC B1 ;  /* 0x0000000000017941 */ /* 0x000fea0003800000 */
.L_x_41:
        /* <DEDUP_REMOVED lines=10> */
.L_x_44:
[----:B------:R-:W-:Y:S05]  /*2ef0*/  BSYNC B1 ;  /* 0x0000000000017941 */ /* 0x000fea0003800000 */
.L_x_43:
[----:B0----5:R-:W-:Y:S01]  /*2f00*/  LOP3.LUT R3, R18, 0xffffe000, RZ, 0xc0, !PT ;  /* 0xffffe00012037812 */ /* 0x021fe200078ec0ff */
[----:B------:R-:W-:Y:S01]  /*2f10*/  BSSY B1, `(.L_x_45) ;  /* 0x0000008000017945 */ /* 0x000fe20003800000 */
[----:B------:R-:W-:-:S03]  /*2f20*/  ISETP.GT.AND P1, PT, R2, 0x8, P1 ;  /* 0x000000080200780c */ /* 0x000fc60000f24270 */
[----:B------:R-:W-:-:S04]  /*2f30*/  FMUL R12, R3, R22 ;  /* 0x00000016030c7220 */ /* 0x000fc80000400000 */
[----:B------:R-:W-:-:S05]  /*2f40*/  FFMA R29, R29, R23, R12 ;  /* 0x000000171d1d7223 */ /* 0x000fca000000000c */
[----:B------:R-:W-:-:S05]  /*2f50*/  F2FP.TF32.F32.PACK_B R29, R29 ;  /* 0x0000001dff1d723e */ /* 0x000fca00024050ff */
[----:B------:R0:W-:Y:S01]  /*2f60*/  @P3 STG.E desc[UR50][R4.64+0x24], R29 ;  /* 0x0000241d04003986 */ /* 0x0001e2000c101932 */
[----:B------:R-:W-:Y:S05]  /*2f70*/  @!P1 BRA `(.L_x_46) ;  /* 0x0000000000049947 */ /* 0x000fea0003800000 */
[----:B------:R0:W5:Y:S02]  /*2f80*/  LDG.E.LTC128B R18, desc[UR50][R8.64+0x20] ;  /* 0x0000203208127981 */ /* 0x000164000c1e1920 */
.L_x_46:
[----:B------:R-:W-:Y:S05]  /*2f90*/  BSYNC B1 ;  /* 0x0000000000017941 */ /* 0x000fea0003800000 */
.L_x_45:
[----:B-----5:R-:W-:Y:S01]  /*2fa0*/  LOP3.LUT R3, R18, 0xffffe000, RZ, 0xc0, !PT ;  /* 0xffffe00012037812 */ /* 0x020fe200078ec0ff */
        /* <DEDUP_REMOVED lines=8> */
.L_x_48:
[----:B------:R-:W-:Y:S05]  /*3030*/  BSYNC B1 ;  /* 0x0000000000017941 */ /* 0x000fea0003800000 */
.L_x_47:
[----:B0----5:R-:W-:Y:S01]  /*3040*/  LOP3.LUT R3, R18, 0xffffe000, RZ, 0xc0, !PT ;  /* 0xffffe00012037812 */ /* 0x021fe200078ec0ff */
        /* <DEDUP_REMOVED lines=9> */
.L_x_50:
[----:B------:R-:W-:Y:S05]  /*30e0*/  BSYNC B1 ;  /* 0x0000000000017941 */ /* 0x000fea0003800000 */
.L_x_49:
        /* <DEDUP_REMOVED lines=10> */
.L_x_52:
[----:B------:R-:W-:Y:S05]  /*3190*/  BSYNC B1 ;  /* 0x0000000000017941 */ /* 0x000fea0003800000 */
.L_x_51:
        /* <DEDUP_REMOVED lines=9> */
.L_x_54:
[----:B------:R-:W-:Y:S05]  /*3230*/  BSYNC B1 ;  /* 0x0000000000017941 */ /* 0x000fea0003800000 */
.L_x_53:
        /* <DEDUP_REMOVED lines=9> */
.L_x_56:
[----:B------:R-:W-:Y:S05]  /*32d0*/  BSYNC B1 ;  /* 0x0000000000017941 */ /* 0x000fea0003800000 */
.L_x_55:
        /* <DEDUP_REMOVED lines=10> */
.L_x_58:
[----:B------:R-:W-:Y:S05]  /*3380*/  BSYNC B1 ;  /* 0x0000000000017941 */ /* 0x000fea0003800000 */
.L_x_57:
        /* <DEDUP_REMOVED lines=10> */
.L_x_60:
[----:B------:R-:W-:Y:S05]  /*3430*/  BSYNC B1 ;  /* 0x0000000000017941 */ /* 0x000fea0003800000 */
.L_x_59:
        /* <DEDUP_REMOVED lines=9> */
.L_x_62:
[----:B------:R-:W-:Y:S05]  /*34d0*/  BSYNC B1 ;  /* 0x0000000000017941 */ /* 0x000fea0003800000 */
.L_x_61:
        /* <DEDUP_REMOVED lines=9> */
.L_x_64:
[----:B------:R-:W-:Y:S05]  /*3570*/  BSYNC B1 ;  /* 0x0000000000017941 */ /* 0x000fea0003800000 */
.L_x_63:
        /* <DEDUP_REMOVED lines=10> */
.L_x_66:
[----:B------:R-:W-:Y:S05]  /*3620*/  BSYNC B1 ;  /* 0x0000000000017941 */ /* 0x000fea0003800000 */
.L_x_65:
        /* <DEDUP_REMOVED lines=10> */
.L_x_68:
[----:B------:R-:W-:Y:S05]  /*36d0*/  BSYNC B1 ;  /* 0x0000000000017941 */ /* 0x000fea0003800000 */
.L_x_67:
        /* <DEDUP_REMOVED lines=9> */
.L_x_70:
[----:B------:R-:W-:Y:S05]  /*3770*/  BSYNC B1 ;  /* 0x0000000000017941 */ /* 0x000fea0003800000 */
.L_x_69:
        /* <DEDUP_REMOVED lines=9> */
.L_x_72:
[----:B------:R-:W-:Y:S05]  /*3810*/  BSYNC B1 ;  /* 0x0000000000017941 */ /* 0x000fea0003800000 */
.L_x_71:
        /* <DEDUP_REMOVED lines=10> */
.L_x_74:
[----:B------:R-:W-:Y:S05]  /*38c0*/  BSYNC B1 ;  /* 0x0000000000017941 */ /* 0x000fea0003800000 */
.L_x_73:
        /* <DEDUP_REMOVED lines=10> */
.L_x_76:
[----:B------:R-:W-:Y:S05]  /*3970*/  BSYNC B1 ;  /* 0x0000000000017941 */ /* 0x000fea0003800000 */
.L_x_75:
        /* <DEDUP_REMOVED lines=9> */
.L_x_78:
[----:B------:R-:W-:Y:S05]  /*3a10*/  BSYNC B1 ;  /* 0x0000000000017941 */ /* 0x000fea0003800000 */
.L_x_77:
        /* <DEDUP_REMOVED lines=9> */
.L_x_80:
[----:B------:R-:W-:Y:S05]  /*3ab0*/  BSYNC B1 ;  /* 0x0000000000017941 */ /* 0x000fea0003800000 */
.L_x_79:
        /* <DEDUP_REMOVED lines=10> */
.L_x_82:
[----:B------:R-:W-:Y:S05]  /*3b60*/  BSYNC B1 ;  /* 0x0000000000017941 */ /* 0x000fea0003800000 */
.L_x_81:
        /* <DEDUP_REMOVED lines=10> */
.L_x_84:
[----:B------:R-:W-:Y:S05]  /*3c10*/  BSYNC B1 ;  /* 0x0000000000017941 */ /* 0x000fea0003800000 */
.L_x_83:
        /* <DEDUP_REMOVED lines=9> */
.L_x_86:
[----:B------:R-:W-:Y:S05]  /*3cb0*/  BSYNC B1 ;  /* 0x0000000000017941 */ /* 0x000fea0003800000 */
.L_x_85:
        /* <DEDUP_REMOVED lines=9> */
.L_x_88:
[----:B------:R-:W-:Y:S05]  /*3d50*/  BSYNC B1 ;  /* 0x0000000000017941 */ /* 0x000fea0003800000 */
.L_x_87:
        /* <DEDUP_REMOVED lines=10> */
.L_x_90:
[----:B------:R-:W-:Y:S05]  /*3e00*/  BSYNC B1 ;  /* 0x0000000000017941 */ /* 0x000fea0003800000 */
.L_x_89:
        /* <DEDUP_REMOVED lines=10> */
.L_x_92:
[----:B------:R-:W-:Y:S05]  /*3eb0*/  BSYNC B1 ;  /* 0x0000000000017941 */ /* 0x000fea0003800000 */
.L_x_91:
        /* <DEDUP_REMOVED lines=9> */
.L_x_94:
[----:B------:R-:W-:Y:S05]  /*3f50*/  BSYNC B1 ;  /* 0x0000000000017941 */ /* 0x000fea0003800000 */
.L_x_93:
        /* <DEDUP_REMOVED lines=9> */
.L_x_96:
[----:B------:R-:W-:Y:S05]  /*3ff0*/  BSYNC B1 ;  /* 0x0000000000017941 */ /* 0x000fea0003800000 */
.L_x_95:
        /* <DEDUP_REMOVED lines=10> */
.L_x_98:
[----:B------:R-:W-:Y:S05]  /*40a0*/  BSYNC B1 ;  /* 0x0000000000017941 */ /* 0x000fea0003800000 */
.L_x_97:
        /* <DEDUP_REMOVED lines=10> */
.L_x_100:
[----:B------:R-:W-:Y:S05]  /*4150*/  BSYNC B1 ;  /* 0x0000000000017941 */ /* 0x000fea0003800000 */
.L_x_99:
        /* <DEDUP_REMOVED lines=9> */
.L_x_102:
[----:B------:R-:W-:Y:S05]  /*41f0*/  BSYNC B1 ;  /* 0x0000000000017941 */ /* 0x000fea0003800000 */
.L_x_101:
        /* <DEDUP_REMOVED lines=9> */
.L_x_104:
[----:B------:R-:W-:Y:S05]  /*4290*/  BSYNC B1 ;  /* 0x0000000000017941 */ /* 0x000fea0003800000 */
.L_x_103:
        /* <DEDUP_REMOVED lines=10> */
.L_x_106:
[----:B------:R-:W-:Y:S05]  /*4340*/  BSYNC B1 ;  /* 0x0000000000017941 */ /* 0x000fea0003800000 */
.L_x_105:
        /* <DEDUP_REMOVED lines=10> */
.L_x_108:
[----:B------:R-:W-:Y:S05]  /*43f0*/  BSYNC B1 ;  /* 0x0000000000017941 */ /* 0x000fea0003800000 */
.L_x_107:
        /* <DEDUP_REMOVED lines=9> */
.L_x_110:
[----:B------:R-:W-:Y:S05]  /*4490*/  BSYNC B1 ;  /* 0x0000000000017941 */ /* 0x000fea0003800000 */
.L_x_109:
        /* <DEDUP_REMOVED lines=9> */
.L_x_112:
[----:B------:R-:W-:Y:S05]  /*4530*/  BSYNC B1 ;  /* 0x0000000000017941 */ /* 0x000fea0003800000 */
.L_x_111:
        /* <DEDUP_REMOVED lines=10> */
.L_x_114:
[----:B------:R-:W-:Y:S05]  /*45e0*/  BSYNC B1 ;  /* 0x0000000000017941 */ /* 0x000fea0003800000 */
.L_x_113:
        /* <DEDUP_REMOVED lines=10> */
.L_x_116:
[----:B------:R-:W-:Y:S05]  /*4690*/  BSYNC B1 ;  /* 0x0000000000017941 */ /* 0x000fea0003800000 */
.L_x_115:
        /* <DEDUP_REMOVED lines=9> */
.L_x_118:
[----:B------:R-:W-:Y:S05]  /*4730*/  BSYNC B1 ;  /* 0x0000000000017941 */ /* 0x000fea0003800000 */
.L_x_117:
        /* <DEDUP_REMOVED lines=9> */
.L_x_120:
[----:B------:R-:W-:Y:S05]  /*47d0*/  BSYNC B1 ;  /* 0x0000000000017941 */ /* 0x000fea0003800000 */
.L_x_119:
        /* <DEDUP_REMOVED lines=10> */
.L_x_122:
[----:B------:R-:W-:Y:S05]  /*4880*/  BSYNC B1 ;  /* 0x0000000000017941 */ /* 0x000fea0003800000 */
.L_x_121:
        /* <DEDUP_REMOVED lines=10> */
.L_x_124:
[----:B------:R-:W-:Y:S05]  /*4930*/  BSYNC B1 ;  /* 0x0000000000017941 */ /* 0x000fea0003800000 */
.L_x_123:
        /* <DEDUP_REMOVED lines=9> */
.L_x_126:
[----:B------:R-:W-:Y:S05]  /*49d0*/  BSYNC B1 ;  /* 0x0000000000017941 */ /* 0x000fea0003800000 */
.L_x_125:
        /* <DEDUP_REMOVED lines=9> */
.L_x_128:
[----:B------:R-:W-:Y:S05]  /*4a70*/  BSYNC B1 ;  /* 0x0000000000017941 */ /* 0x000fea0003800000 */
.L_x_127:
        /* <DEDUP_REMOVED lines=10> */
.L_x_130:
[----:B------:R-:W-:Y:S05]  /*4b20*/  BSYNC B1 ;  /* 0x0000000000017941 */ /* 0x000fea0003800000 */
.L_x_129:
        /* <DEDUP_REMOVED lines=10> */
.L_x_132:
[----:B------:R-:W-:Y:S05]  /*4bd0*/  BSYNC B1 ;  /* 0x0000000000017941 */ /* 0x000fea0003800000 */
.L_x_131:
        /* <DEDUP_REMOVED lines=9> */
.L_x_134:
[----:B------:R-:W-:Y:S05]  /*4c70*/  BSYNC B1 ;  /* 0x0000000000017941 */ /* 0x000fea0003800000 */
.L_x_133:
        /* <DEDUP_REMOVED lines=9> */
.L_x_136:
[----:B------:R-:W-:Y:S05]  /*4d10*/  BSYNC B1 ;  /* 0x0000000000017941 */ /* 0x000fea0003800000 */
.L_x_135:
        /* <DEDUP_REMOVED lines=10> */
.L_x_138:
[----:B------:R-:W-:Y:S05]  /*4dc0*/  BSYNC B1 ;  /* 0x0000000000017941 */ /* 0x000fea0003800000 */
.L_x_137:
        /* <DEDUP_REMOVED lines=10> */
.L_x_140:
[----:B------:R-:W-:Y:S05]  /*4e70*/  BSYNC B1 ;  /* 0x0000000000017941 */ /* 0x000fea0003800000 */
.L_x_139:
        /* <DEDUP_REMOVED lines=9> */
.L_x_142:
[----:B------:R-:W-:Y:S05]  /*4f10*/  BSYNC B1 ;  /* 0x0000000000017941 */ /* 0x000fea0003800000 */
.L_x_141:
        /* <DEDUP_REMOVED lines=9> */
.L_x_144:
[----:B------:R-:W-:Y:S05]  /*4fb0*/  BSYNC B1 ;  /* 0x0000000000017941 */ /* 0x000fea0003800000 */
.L_x_143:
        /* <DEDUP_REMOVED lines=10> */
.L_x_146:
[----:B------:R-:W-:Y:S05]  /*5060*/  BSYNC B1 ;  /* 0x0000000000017941 */ /* 0x000fea0003800000 */
.L_x_145:
        /* <DEDUP_REMOVED lines=10> */
.L_x_148:
[----:B------:R-:W-:Y:S05]  /*5110*/  BSYNC B1 ;  /* 0x0000000000017941 */ /* 0x000fea0003800000 */
.L_x_147:
        /* <DEDUP_REMOVED lines=9> */
.L_x_150:
[----:B------:R-:W-:Y:S05]  /*51b0*/  BSYNC B1 ;  /* 0x0000000000017941 */ /* 0x000fea0003800000 */
.L_x_149:
        /* <DEDUP_REMOVED lines=9> */
.L_x_152:
[----:B------:R-:W-:Y:S05]  /*5250*/  BSYNC B1 ;  /* 0x0000000000017941 */ /* 0x000fea0003800000 */
.L_x_151:
        /* <DEDUP_REMOVED lines=10> */
.L_x_154:
[----:B------:R-:W-:Y:S05]  /*5300*/  BSYNC B1 ;  /* 0x0000000000017941 */ /* 0x000fea0003800000 */
.L_x_153:
        /* <DEDUP_REMOVED lines=10> */
.L_x_156:
[----:B------:R-:W-:Y:S05]  /*53b0*/  BSYNC B1 ;  /* 0x0000000000017941 */ /* 0x000fea0003800000 */
.L_x_155:
        /* <DEDUP_REMOVED lines=9> */
.L_x_158:
[----:B------:R-:W-:Y:S05]  /*5450*/  BSYNC B1 ;  /* 0x0000000000017941 */ /* 0x000fea0003800000 */
.L_x_157:
        /* <DEDUP_REMOVED lines=9> */
.L_x_160:
[----:B------:R-:W-:Y:S05]  /*54f0*/  BSYNC B1 ;  /* 0x0000000000017941 */ /* 0x000fea0003800000 */
.L_x_159:
        /* <DEDUP_REMOVED lines=10> */
.L_x_162:
[----:B------:R-:W-:Y:S05]  /*55a0*/  BSYNC B1 ;  /* 0x0000000000017941 */ /* 0x000fea0003800000 */
.L_x_161:
        /* <DEDUP_REMOVED lines=10> */
.L_x_164:
[----:B------:R-:W-:Y:S05]  /*5650*/  BSYNC B1 ;  /* 0x0000000000017941 */ /* 0x000fea0003800000 */
.L_x_163:
        /* <DEDUP_REMOVED lines=9> */
.L_x_166:
[----:B------:R-:W-:Y:S05]  /*56f0*/  BSYNC B1 ;  /* 0x0000000000017941 */ /* 0x000fea0003800000 */
.L_x_165:
        /* <DEDUP_REMOVED lines=9> */
.L_x_168:
[----:B------:R-:W-:Y:S05]  /*5790*/  BSYNC B1 ;  /* 0x0000000000017941 */ /* 0x000fea0003800000 */
.L_x_167:
        /* <DEDUP_REMOVED lines=10> */
.L_x_170:
[----:B------:R-:W-:Y:S05]  /*5840*/  BSYNC B1 ;  /* 0x0000000000017941 */ /* 0x000fea0003800000 */
.L_x_169:
        /* <DEDUP_REMOVED lines=10> */
.L_x_172:
[----:B------:R-:W-:Y:S05]  /*58f0*/  BSYNC B1 ;  /* 0x0000000000017941 */ /* 0x000fea0003800000 */
.L_x_171:
        /* <DEDUP_REMOVED lines=9> */
.L_x_174:
[----:B------:R-:W-:Y:S05]  /*5990*/  BSYNC B1 ;  /* 0x0000000000017941 */ /* 0x000fea0003800000 */
.L_x_173:
        /* <DEDUP_REMOVED lines=9> */
.L_x_176:
[----:B------:R-:W-:Y:S05]  /*5a30*/  BSYNC B1 ;  /* 0x0000000000017941 */ /* 0x000fea0003800000 */
.L_x_175:
        /* <DEDUP_REMOVED lines=10> */
.L_x_178:
[----:B------:R-:W-:Y:S05]  /*5ae0*/  BSYNC B1 ;  /* 0x0000000000017941 */ /* 0x000fea0003800000 */
.L_x_177:
        /* <DEDUP_REMOVED lines=10> */
.L_x_180:
[----:B------:R-:W-:Y:S05]  /*5b90*/  BSYNC B1 ;  /* 0x0000000000017941 */ /* 0x000fea0003800000 */
.L_x_179:
        /* <DEDUP_REMOVED lines=9> */
.L_x_182:
[----:B------:R-:W-:Y:S05]  /*5c30*/  BSYNC B1 ;  /* 0x0000000000017941 */ /* 0x000fea0003800000 */
.L_x_181:
        /* <DEDUP_REMOVED lines=9> */
.L_x_184:
[----:B------:R-:W-:Y:S05]  /*5cd0*/  BSYNC B1 ;  /* 0x0000000000017941 */ /* 0x000fea0003800000 */
.L_x_183:
        /* <DEDUP_REMOVED lines=10> */
.L_x_186:
[----:B------:R-:W-:Y:S05]  /*5d80*/  BSYNC B1 ;  /* 0x0000000000017941 */ /* 0x000fea0003800000 */
.L_x_185:
        /* <DEDUP_REMOVED lines=10> */
.L_x_188:
[----:B------:R-:W-:Y:S05]  /*5e30*/  BSYNC B1 ;  /* 0x0000000000017941 */ /* 0x000fea0003800000 */
.L_x_187:
        /* <DEDUP_REMOVED lines=9> */
.L_x_190:
[----:B------:R-:W-:Y:S05]  /*5ed0*/  BSYNC B1 ;  /* 0x0000000000017941 */ /* 0x000fea0003800000 */
.L_x_189:
        /* <DEDUP_REMOVED lines=9> */
.L_x_192:
[----:B------:R-:W-:Y:S05]  /*5f70*/  BSYNC B1 ;  /* 0x0000000000017941 */ /* 0x000fea0003800000 */
.L_x_191:
        /* <DEDUP_REMOVED lines=10> */
.L_x_194:
[----:B------:R-:W-:Y:S05]  /*6020*/  BSYNC B1 ;  /* 0x0000000000017941 */ /* 0x000fea0003800000 */
.L_x_193:
        /* <DEDUP_REMOVED lines=10> */
.L_x_196:
[----:B------:R-:W-:Y:S05]  /*60d0*/  BSYNC B1 ;  /* 0x0000000000017941 */ /* 0x000fea0003800000 */
.L_x_195:
        /* <DEDUP_REMOVED lines=9> */
.L_x_198:
[----:B------:R-:W-:Y:S05]  /*6170*/  BSYNC B1 ;  /* 0x0000000000017941 */ /* 0x000fea0003800000 */
.L_x_197:
        /* <DEDUP_REMOVED lines=9> */
.L_x_200:
[----:B------:R-:W-:Y:S05]  /*6210*/  BSYNC B1 ;  /* 0x0000000000017941 */ /* 0x000fea0003800000 */
.L_x_199:
        /* <DEDUP_REMOVED lines=10> */
.L_x_202:
[----:B------:R-:W-:Y:S05]  /*62c0*/  BSYNC B1 ;  /* 0x0000000000017941 */ /* 0x000fea0003800000 */
.L_x_201:
        /* <DEDUP_REMOVED lines=10> */
.L_x_204:
[----:B------:R-:W-:Y:S05]  /*6370*/  BSYNC B1 ;  /* 0x0000000000017941 */ /* 0x000fea0003800000 */
.L_x_203:
        /* <DEDUP_REMOVED lines=9> */
.L_x_206:
[----:B------:R-:W-:Y:S05]  /*6410*/  BSYNC B1 ;  /* 0x0000000000017941 */ /* 0x000fea0003800000 */
.L_x_205:
        /* <DEDUP_REMOVED lines=9> */
.L_x_208:
[----:B------:R-:W-:Y:S05]  /*64b0*/  BSYNC B1 ;  /* 0x0000000000017941 */ /* 0x000fea0003800000 */
.L_x_207:
        /* <DEDUP_REMOVED lines=10> */
.L_x_210:
[----:B------:R-:W-:Y:S05]  /*6560*/  BSYNC B1 ;  /* 0x0000000000017941 */ /* 0x000fea0003800000 */
.L_x_209:
        /* <DEDUP_REMOVED lines=10> */
.L_x_212:
[----:B------:R-:W-:Y:S05]  /*6610*/  BSYNC B1 ;  /* 0x0000000000017941 */ /* 0x000fea0003800000 */
.L_x_211:
        /* <DEDUP_REMOVED lines=9> */
.L_x_214:
[----:B------:R-:W-:Y:S05]  /*66b0*/  BSYNC B1 ;  /* 0x0000000000017941 */ /* 0x000fea0003800000 */
.L_x_213:
        /* <DEDUP_REMOVED lines=9> */
.L_x_216:
[----:B------:R-:W-:Y:S05]  /*6750*/  BSYNC B1 ;  /* 0x0000000000017941 */ /* 0x000fea0003800000 */
.L_x_215:
        /* <DEDUP_REMOVED lines=10> */
.L_x_218:
[----:B------:R-:W-:Y:S05]  /*6800*/  BSYNC B1 ;  /* 0x0000000000017941 */ /* 0x000fea0003800000 */
.L_x_217:
        /* <DEDUP_REMOVED lines=10> */
.L_x_220:
[----:B------:R-:W-:Y:S05]  /*68b0*/  BSYNC B1 ;  /* 0x0000000000017941 */ /* 0x000fea0003800000 */
.L_x_219:
        /* <DEDUP_REMOVED lines=9> */
.L_x_222:
[----:B------:R-:W-:Y:S05]  /*6950*/  BSYNC B1 ;  /* 0x0000000000017941 */ /* 0x000fea0003800000 */
.L_x_221:
        /* <DEDUP_REMOVED lines=9> */
.L_x_224:
[----:B------:R-:W-:Y:S05]  /*69f0*/  BSYNC B1 ;  /* 0x0000000000017941 */ /* 0x000fea0003800000 */
.L_x_223:
        /* <DEDUP_REMOVED lines=10> */
.L_x_226:
[----:B------:R-:W-:Y:S05]  /*6aa0*/  BSYNC B1 ;  /* 0x0000000000017941 */ /* 0x000fea0003800000 */
.L_x_225:
        /* <DEDUP_REMOVED lines=10> */
.L_x_228:
[----:B------:R-:W-:Y:S05]  /*6b50*/  BSYNC B1 ;  /* 0x0000000000017941 */ /* 0x000fea0003800000 */
.L_x_227:
        /* <DEDUP_REMOVED lines=9> */
.L_x_230:
[----:B------:R-:W-:Y:S05]  /*6bf0*/  BSYNC B1 ;  /* 0x0000000000017941 */ /* 0x000fea0003800000 */
.L_x_229:
        /* <DEDUP_REMOVED lines=9> */
.L_x_232:
[----:B------:R-:W-:Y:S05]  /*6c90*/  BSYNC B1 ;  /* 0x0000000000017941 */ /* 0x000fea0003800000 */
.L_x_231:
        /* <DEDUP_REMOVED lines=10> */
.L_x_234:
[----:B------:R-:W-:Y:S05]  /*6d40*/  BSYNC B1 ;  /* 0x0000000000017941 */ /* 0x000fea0003800000 */
.L_x_233:
        /* <DEDUP_REMOVED lines=10> */
.L_x_236:
[----:B------:R-:W-:Y:S05]  /*6df0*/  BSYNC B1 ;  /* 0x0000000000017941 */ /* 0x000fea0003800000 */
.L_x_235:
        /* <DEDUP_REMOVED lines=9> */
.L_x_238:
[----:B------:R-:W-:Y:S05]  /*6e90*/  BSYNC B1 ;  /* 0x0000000000017941 */ /* 0x000fea0003800000 */
.L_x_237:
        /* <DEDUP_REMOVED lines=9> */
.L_x_240:
[----:B------:R-:W-:Y:S05]  /*6f30*/  BSYNC B1 ;  /* 0x0000000000017941 */ /* 0x000fea0003800000 */
.L_x_239:
        /* <DEDUP_REMOVED lines=10> */
.L_x_242:
[----:B------:R-:W-:Y:S05]  /*6fe0*/  BSYNC B1 ;  /* 0x0000000000017941 */ /* 0x000fea0003800000 */
.L_x_241:
        /* <DEDUP_REMOVED lines=10> */
.L_x_244:
[----:B------:R-:W-:Y:S05]  /*7090*/  BSYNC B1 ;  /* 0x0000000000017941 */ /* 0x000fea0003800000 */
.L_x_243:
        /* <DEDUP_REMOVED lines=9> */
.L_x_246:
[----:B------:R-:W-:Y:S05]  /*7130*/  BSYNC B1 ;  /* 0x0000000000017941 */ /* 0x000fea0003800000 */
.L_x_245:
        /* <DEDUP_REMOVED lines=9> */
.L_x_248:
[----:B------:R-:W-:Y:S05]  /*71d0*/  BSYNC B1 ;  /* 0x0000000000017941 */ /* 0x000fea0003800000 */
.L_x_247:
        /* <DEDUP_REMOVED lines=10> */
.L_x_250:
[----:B------:R-:W-:Y:S05]  /*7280*/  BSYNC B1 ;  /* 0x0000000000017941 */ /* 0x000fea0003800000 */
.L_x_249:
        /* <DEDUP_REMOVED lines=10> */
.L_x_252:
[----:B------:R-:W-:Y:S05]  /*7330*/  BSYNC B1 ;  /* 0x0000000000017941 */ /* 0x000fea0003800000 */
.L_x_251:
        /* <DEDUP_REMOVED lines=9> */
.L_x_254:
[----:B------:R-:W-:Y:S05]  /*73d0*/  BSYNC B1 ;  /* 0x0000000000017941 */ /* 0x000fea0003800000 */
.L_x_253:
        /* <DEDUP_REMOVED lines=9> */
.L_x_256:
[----:B------:R-:W-:Y:S05]  /*7470*/  BSYNC B1 ;  /* 0x0000000000017941 */ /* 0x000fea0003800000 */
.L_x_255:
        /* <DEDUP_REMOVED lines=10> */
.L_x_258:
[----:B------:R-:W-:Y:S05]  /*7520*/  BSYNC B1 ;  /* 0x0000000000017941 */ /* 0x000fea0003800000 */
.L_x_257:
        /* <DEDUP_REMOVED lines=10> */
.L_x_260:
[----:B------:R-:W-:Y:S05]  /*75d0*/  BSYNC B1 ;  /* 0x0000000000017941 */ /* 0x000fea0003800000 */
.L_x_259:
        /* <DEDUP_REMOVED lines=9> */
.L_x_262:
[----:B------:R-:W-:Y:S05]  /*7670*/  BSYNC B1 ;  /* 0x0000000000017941 */ /* 0x000fea0003800000 */
.L_x_261:
        /* <DEDUP_REMOVED lines=9> */
.L_x_264:
[----:B------:R-:W-:Y:S05]  /*7710*/  BSYNC B1 ;  /* 0x0000000000017941 */ /* 0x000fea0003800000 */
.L_x_263:
        /* <DEDUP_REMOVED lines=10> */
.L_x_266:
[----:B------:R-:W-:Y:S05]  /*77c0*/  BSYNC B1 ;  /* 0x0000000000017941 */ /* 0x000fea0003800000 */
.L_x_265:
        /* <DEDUP_REMOVED lines=10> */
.L_x_268:
[----:B------:R-:W-:Y:S05]  /*7870*/  BSYNC B1 ;  /* 0x0000000000017941 */ /* 0x000fea0003800000 */
.L_x_267:
        /* <DEDUP_REMOVED lines=9> */
.L_x_270:
[----:B------:R-:W-:Y:S05]  /*7910*/  BSYNC B1 ;  /* 0x0000000000017941 */ /* 0x000fea0003800000 */
.L_x_269:
        /* <DEDUP_REMOVED lines=9> */
.L_x_272:
[----:B------:R-:W-:Y:S05]  /*79b0*/  BSYNC B1 ;  /* 0x0000000000017941 */ /* 0x000fea0003800000 */
.L_x_271:
        /* <DEDUP_REMOVED lines=10> */
.L_x_274:
[----:B------:R-:W-:Y:S05]  /*7a60*/  BSYNC B1 ;  /* 0x0000000000017941 */ /* 0x000fea0003800000 */
.L_x_273:
        /* <DEDUP_REMOVED lines=10> */
.L_x_276:
[----:B------:R-:W-:Y:S05]  /*7b10*/  BSYNC B1 ;  /* 0x0000000000017941 */ /* 0x000fea0003800000 */
.L_x_275:
        /* <DEDUP_REMOVED lines=9> */
.L_x_278:
[----:B------:R-:W-:Y:S05]  /*7bb0*/  BSYNC B1 ;  /* 0x0000000000017941 */ /* 0x000fea0003800000 */
.L_x_277:
        /* <DEDUP_REMOVED lines=9> */
.L_x_280:
[----:B------:R-:W-:Y:S05]  /*7c50*/  BSYNC B1 ;  /* 0x0000000000017941 */ /* 0x000fea0003800000 */
.L_x_279:
        /* <DEDUP_REMOVED lines=10> */
.L_x_282:
[----:B------:R-:W-:Y:S05]  /*7d00*/  BSYNC B1 ;  /* 0x0000000000017941 */ /* 0x000fea0003800000 */
.L_x_281:
        /* <DEDUP_REMOVED lines=10> */
.L_x_284:
[----:B------:R-:W-:Y:S05]  /*7db0*/  BSYNC B1 ;  /* 0x0000000000017941 */ /* 0x000fea0003800000 */
.L_x_283:
        /* <DEDUP_REMOVED lines=9> */
.L_x_286:
[----:B------:R-:W-:Y:S05]  /*7e50*/  BSYNC B1 ;  /* 0x0000000000017941 */ /* 0x000fea0003800000 */
.L_x_285:
[----:B-----5:R-:W-:Y:S01]  /*7e60*/  LOP3.LUT R3, R18, 0xffffe000, RZ, 0xc0, !PT ;  /* 0xffffe00012037812 */ /* 0x020fe200078ec0ff */
[----:B0-----:R-:W-:Y:S01]  /*7e70*/  @P1 IMAD.MOV.U32 R4, RZ, RZ, R10 ;  /* 0x000000ffff041224 */ /* 0x001fe200078e000a */
[----:B------:R-:W-:Y:S01]  /*7e80*/  ISETP.GT.AND P0, PT, R2, 0x8, P0 ;  /* 0x000000080200780c */ /* 0x000fe20000704270 */
[----:B------:R-:W-:Y:S01]  /*7e90*/  @P1 IMAD.MOV.U32 R5, RZ, RZ, R11 ;  /* 0x000000ffff051224 */ /* 0x000fe200078e000b */
[----:B------:R-:W-:Y:S01]  /*7ea0*/  BSSY B1, `(.L_x_287) ;  /* 0x0000007000017945 */ /* 0x000fe20003800000 */
[----:B------:R-:W-:-:S04]  /*7eb0*/  FMUL R3, R3, R22 ;  /* 0x0000001603037220 */ /* 0x000fc80000400000 */
[----:B------:R-:W-:-:S05]  /*7ec0*/  FFMA R3, R150, R23, R3 ;  /* 0x0000001796037223 */ /* 0x000fca0000000003 */
[----:B------:R-:W-:-:S05]  /*7ed0*/  F2FP.TF32.F32.PACK_B R3, R3 ;  /* 0x00000003ff03723e */ /* 0x000fca00024050ff */
[----:B------:R0:W-:Y:S01]  /*7ee0*/  @P1 STG.E desc[UR50][R4.64+0x3e0], R3 ;  /* 0x0003e00304001986 */ /* 0x0001e2000c101932 */
[----:B------:R-:W-:Y:S05]  /*7ef0*/  @!P0 BRA `(.L_x_288) ;  /* 0x0000000000048947 */ /* 0x000fea0003800000 */
[----:B------:R0:W5:Y:S02]  /*7f00*/  LDG.E.LTC128B R18, desc[UR50][R8.64+0x3e4] ;  /* 0x0003e43208127981 */ /* 0x000164000c1e1920 */
.L_x_288:
[----:B------:R-:W-:Y:S05]  /*7f10*/  BSYNC B1 ;  /* 0x0000000000017941 */ /* 0x000fea0003800000 */
.L_x_287:
[----:B------:R-:W-:Y:S05]  /*7f20*/  @!P0 BRA `(.L_x_289) ;  /* 0x0000002400508947 */ /* 0x000fea0003800000 */
[----:B0----5:R-:W-:-:S05]  /*7f30*/  LOP3.LUT R3, R18, 0xffffe000, RZ, 0xc0, !PT ;  /* 0xffffe00012037812 */ /* 0x021fca00078ec0ff */
[----:B------:R-:W-:-:S04]  /*7f40*/  FMUL R0, R3, R22 ;  /* 0x0000001603007220 */ /* 0x000fc80000400000 */
[----:B------:R-:W-:-:S05]  /*7f50*/  FFMA R151, R151, R23, R0 ;  /* 0x0000001797977223 */ /* 0x000fca0000000000 */
[----:B------:R-:W-:-:S05]  /*7f60*/  F2FP.TF32.F32.PACK_B R151, R151 ;  /* 0x00000097ff97723e */ /* 0x000fca00024050ff */
[----:B------:R0:W-:Y:S01]  /*7f70*/  STG.E desc[UR50][R10.64+0x3e4], R151 ;  /* 0x0003e4970a007986 */ /* 0x0001e2000c101932 */
[----:B------:R-:W-:Y:S05]  /*7f80*/  BRA `(.L_x_289) ;  /* 0x0000002400387947 */ /* 0x000fea0003800000 */
.L_x_36:
[----:B------:R-:W-:Y:S01]  /*7f90*/  ULDC.64 UR4, c[0x0][0x5c0] ;  /* 0x0001700000047ab9 */ /* 0x000fe20000000a00 */
[----:B------:R-:W-:Y:S01]  /*7fa0*/  ISETP.GT.AND P1, PT, R0, 0x1, PT ;  /* 0x000000010000780c */ /* 0x000fe20003f24270 */
[-C--:B------:R-:W-:Y:S01]  /*7fb0*/  FMUL R3, R24, R23.reuse ;  /* 0x0000001718037220 */ /* 0x080fe20000400000 */
[----:B------:R-:W-:Y:S01]  /*7fc0*/  LEA R4, P0, R164, UR4, 0x2 ;  /* 0x00000004a4047c11 */ /* 0x000fe2000f8010ff */
[-C--:B------:R-:W-:Y:S01]  /*7fd0*/  FMUL R25, R25, R23.reuse ;  /* 0x0000001719197220 */ /* 0x080fe20000400000 */
[----:B------:R-:W-:Y:S01]  /*7fe0*/  ISETP.GT.AND P3, PT, R2, RZ, P1 ;  /* 0x000000ff0200720c */ /* 0x000fe20000f64270 */
[----:B------:R-:W-:Y:S01]  /*7ff0*/  FMUL R9, R26, R23 ;  /* 0x000000171a097220 */ /* 0x000fe20000400000 */
[----:B------:R-:W-:Y:S01]  /*8000*/  F2FP.TF32.F32.PACK_B R3, R3 ;  /* 0x00000003ff03723e */ /* 0x000fe200024050ff */
[-C--:B------:R-:W-:Y:S01]  /*8010*/  FMUL R27, R27, R23.reuse ;  /* 0x000000171b1b7220 */ /* 0x080fe20000400000 */
[----:B------:R-:W-:Y:S01]  /*8020*/  LEA.HI.X R5, R164, UR5, R173, 0x2, P0 ;  /* 0x00000005a4057c11 */ /* 0x000fe200080f14ad */
[-C--:B------:R-:W-:Y:S01]  /*8030*/  FMUL R29, R29, R23.reuse ;  /* 0x000000171d1d7220 */ /* 0x080fe20000400000 */
[----:B------:R-:W-:Y:S01]  /*8040*/  ISETP.GT.AND P2, PT, R2, 0x8, P2 ;  /* 0x000000080200780c */ /* 0x000fe20001744270 */
[-C--:B------:R-:W-:Y:S01]  /*8050*/  FMUL R31, R31, R23.reuse ;  /* 0x000000171f1f7220 */ /* 0x080fe20000400000 */
[----:B------:R-:W-:Y:S01]  /*8060*/  ISETP.GT.AND P0, PT, R0, 0x8, PT ;  /* 0x000000080000780c */ /* 0x000fe20003f04270 */
[----:B------:R0:W-:Y:S01]  /*8070*/  @P4 STG.E desc[UR50][R4.64], R3 ;  /* 0x0000000304004986 */ /* 0x0001e2000c101932 */
[C---:B------:R-:W-:Y:S01]  /*8080*/  SHF.L.U64.HI R11, R10.reuse, 0x5, R11 ;  /* 0x000000050a0b7819 */ /* 0x040fe2000001020b */
[-C--:B------:R-:W-:Y:S01]  /*8090*/  FMUL R33, R33, R23.reuse ;  /* 0x0000001721217220 */ /* 0x080fe20000400000 */
[----:B------:R-:W-:Y:S01]  /*80a0*/  LEA R6, P4, R10, R4, 0x5 ;  /* 0x000000040a067211 */ /* 0x000fe200078828ff */
[----:B------:R-:W-:Y:S01]  /*80b0*/  FMUL R35, R35, R23 ;  /* 0x0000001723237220 */ /* 0x000fe20000400000 */
[----:B------:R-:W-:Y:S01]  /*80c0*/  F2FP.TF32.F32.PACK_B R25, R25 ;  /* 0x00000019ff19723e */ /* 0x000fe200024050ff */
[----:B------:R-:W-:Y:S01]  /*80d0*/  FMUL R37, R37, R23 ;  /* 0x0000001725257220 */ /* 0x000fe20000400000 */
[C---:B------:R-:W-:Y:S01]  /*80e0*/  ISETP.GT.AND P1, PT, R2.reuse, 0x8, P1 ;  /* 0x000000080200780c */ /* 0x040fe20000f24270 */
[----:B------:R-:W-:Y:S01]  /*80f0*/  IMAD.X R7, R11, 0x1, R5, P4 ;  /* 0x000000010b077824 */ /* 0x000fe200020e0605 */
[----:B------:R-:W-:Y:S01]  /*8100*/  ISETP.GT.AND P5, PT, R2, RZ, P0 ;  /* 0x000000ff0200720c */ /* 0x000fe200007a4270 */
[----:B------:R-:W-:Y:S01]  /*8110*/  @P3 STG.E desc[UR50][R4.64+0x4], R25 ;  /* 0x0000041904003986 */ /* 0x000fe2000c101932 */
[----:B------:R-:W-:Y:S01]  /*8120*/  F2FP.TF32.F32.PACK_B R9, R9 ;  /* 0x00000009ff09723e */ /* 0x000fe200024050ff */
[-C--:B0-----:R-:W-:Y:S01]  /*8130*/  FMUL R3, R28, R23.reuse ;  /* 0x000000171c037220 */ /* 0x081fe20000400000 */
[----:B------:R-:W-:Y:S01]  /*8140*/  ISETP.GT.AND P3, PT, R0, 0x9, PT ;  /* 0x000000090000780c */ /* 0x000fe20003f64270 */
[----:B------:R-:W-:Y:S01]  /*8150*/  FMUL R11, R30, R23 ;  /* 0x000000171e0b7220 */ /* 0x000fe20000400000 */
[----:B------:R-:W-:Y:S01]  /*8160*/  F2FP.TF32.F32.PACK_B R27, R27 ;  /* 0x0000001bff1b723e */ /* 0x000fe200024050ff */
[----:B------:R0:W-:Y:S01]  /*8170*/  @P2 STG.E desc[UR50][R6.64], R9 ;  /* 0x0000000906002986 */ /* 0x0001e2000c101932 */
[----:B------:R-:W-:Y:S01]  /*8180*/  F2FP.TF32.F32.PACK_B R3, R3 ;  /* 0x00000003ff03723e */ /* 0x000fe200024050ff */
[-C--:B------:R-:W-:Y:S01]  /*8190*/  FMUL R39, R39, R23.reuse ;  /* 0x0000001727277220 */ /* 0x080fe20000400000 */
[C---:B------:R-:W-:Y:S01]  /*81a0*/  ISETP.GT.AND P4, PT, R2.reuse, RZ, P3 ;  /* 0x000000ff0200720c */ /* 0x040fe20001f84270 */
[----:B------:R-:W-:Y:S01]  /*81b0*/  @P1 STG.E desc[UR50][R6.64+0x4], R27 ;  /* 0x0000041b06001986 */ /* 0x000fe2000c101932 */
[----:B------:R-:W-:Y:S01]  /*81c0*/  ISETP.GT.AND P2, PT, R2, 0x8, P0 ;  /* 0x000000080200780c */ /* 0x000fe20000744270 */
[-C--:B------:R-:W-:Y:S01]  /*81d0*/  FMUL R41, R41, R23.reuse ;  /* 0x0000001729297220 */ /* 0x080fe20000400000 */
[----:B------:R-:W-:Y:S01]  /*81e0*/  ISETP.GT.AND P0, PT, R0, 0x10, PT ;  /* 0x000000100000780c */ /* 0x000fe20003f04270 */
[----:B------:R1:W-:Y:S01]  /*81f0*/  @P5 STG.E desc[UR50][R4.64+0x20], R3 ;  /* 0x0000200304005986 */ /* 0x0003e2000c101932 */
[C---:B------:R-:W-:Y:S01]  /*8200*/  ISETP.GT.AND P3, PT, R2.reuse, 0x8, P3 ;  /* 0x000000080200780c */ /* 0x040fe20001f64270 */
[-C--:B------:R-:W-:Y:S01]  /*8210*/  FMUL R43, R43, R23.reuse ;  /* 0x000000172b2b7220 */ /* 0x080fe20000400000 */
[----:B------:R-:W-:Y:S01]  /*8220*/  ISETP.GT.AND P5, PT, R2, RZ, P0 ;  /* 0x000000ff0200720c */ /* 0x000fe200007a4270 */
[----:B0-----:R-:W-:Y:S01]  /*8230*/  FMUL R9, R34, R23 ;  /* 0x0000001722097220 */ /* 0x001fe20000400000 */
[----:B------:R-:W-:Y:S01]  /*8240*/  F2FP.TF32.F32.PACK_B R29, R29 ;  /* 0x0000001dff1d723e */ /* 0x000fe200024050ff */
[----:B------:R-:W-:Y:S01]  /*8250*/  FMUL R45, R45, R23 ;  /* 0x000000172d2d7220 */ /* 0x000fe20000400000 */
[----:B------:R-:W-:Y:S01]  /*8260*/  F2FP.TF32.F32.PACK_B R11, R11 ;  /* 0x0000000bff0b723e */ /* 0x000fe200024050ff */
[----:B------:R-:W-:Y:S01]  /*8270*/  FMUL R47, R47, R23 ;  /* 0x000000172f2f7220 */ /* 0x000fe20000400000 */
[----:B------:R-:W-:Y:S01]  /*8280*/  ISETP.GT.AND P1, PT, R0, 0x11, PT ;  /* 0x000000110000780c */ /* 0x000fe20003f24270 */
[----:B------:R-:W-:Y:S01]  /*8290*/  @P4 STG.E desc[UR50][R4.64+0x24], R29 ;  /* 0x0000241d04004986 */ /* 0x000fe2000c101932 */
[----:B------:R-:W-:Y:S01]  /*82a0*/  F2FP.TF32.F32.PACK_B R31, R31 ;  /* 0x0000001fff1f723e */ /* 0x000fe200024050ff */
[-C--:B-1----:R-:W-:Y:S01]  /*82b0*/  FMUL R3, R32, R23.reuse ;  /* 0x0000001720037220 */ /* 0x082fe20000400000 */
[C---:B------:R-:W-:Y:S01]  /*82c0*/  ISETP.GT.AND P4, PT, R2.reuse, RZ, P1 ;  /* 0x000000ff0200720c */ /* 0x040fe20000f84270 */
[----:B------:R0:W-:Y:S01]  /*82d0*/  @P2 STG.E desc[UR50][R6.64+0x20], R11 ;  /* 0x0000200b06002986 */ /* 0x0001e2000c101932 */
[----:B------:R-:W-:Y:S01]  /*82e0*/  ISETP.GT.AND P2, PT, R2, 0x8, P0 ;  /* 0x000000080200780c */ /* 0x000fe20000744270 */
[----:B------:R-:W-:Y:S01]  /*82f0*/  FMUL R49, R49, R23 ;  /* 0x0000001731317220 */ /* 0x000fe20000400000 */
[----:B------:R-:W-:Y:S01]  /*8300*/  F2FP.TF32.F32.PACK_B R3, R3 ;  /* 0x00000003ff03723e */ /* 0x000fe200024050ff */
[----:B------:R-:W-:Y:S01]  /*8310*/  @P3 STG.E desc[UR50][R6.64+0x24], R31 ;  /* 0x0000241f06003986 */ /* 0x000fe2000c101932 */
[----:B------:R-:W-:Y:S01]  /*8320*/  ISETP.GT.AND P0, PT, R0, 0x18, PT ;  /* 0x000000180000780c */ /* 0x000fe20003f04270 */
[-C--:B------:R-:W-:Y:S01]  /*8330*/  FMUL R51, R51, R23.reuse ;  /* 0x0000001733337220 */ /* 0x080fe20000400000 */
[C---:B------:R-:W-:Y:S01]  /*8340*/  ISETP.GT.AND P3, PT, R2.reuse, 0x8, P1 ;  /* 0x000000080200780c */ /* 0x040fe20000f64270 */
[----:B------:R1:W-:Y:S01]  /*8350*/  @P5 STG.E desc[UR50][R4.64+0x40], R3 ;  /* 0x0000400304005986 */ /* 0x0003e2000c101932 */
[----:B------:R-:W-:Y:S01]  /*8360*/  ISETP.GT.AND P5, PT, R2, RZ, P0 ;  /* 0x000000ff0200720c */ /* 0x000fe200007a4270 */
[----:B------:R-:W-:Y:S01]  /*8370*/  FMUL R53, R53, R23 ;  /* 0x0000001735357220 */ /* 0x000fe20000400000 */
[----:B------:R-:W-:Y:S01]  /*8380*/  F2FP.TF32.F32.PACK_B R33, R33 ;  /* 0x00000021ff21723e */ /* 0x000fe200024050ff */
[----:B0-----:R-:W-:Y:S01]  /*8390*/  FMUL R11, R38, R23 ;  /* 0x00000017260b7220 */ /* 0x001fe20000400000 */
[----:B------:R-:W-:Y:S01]  /*83a0*/  F2FP.TF32.F32.PACK_B R9, R9 ;  /* 0x00000009ff09723e */ /* 0x000fe200024050ff */
[----:B------:R-:W-:Y:S01]  /*83b0*/  FMUL R55, R55, R23 ;  /* 0x0000001737377220 */ /* 0x000fe20000400000 */
[----:B------:R-:W-:Y:S01]  /*83c0*/  ISETP.GT.AND P1, PT, R0, 0x19, PT ;  /* 0x000000190000780c */ /* 0x000fe20003f24270 */
[----:B------:R-:W-:Y:S01]  /*83d0*/  @P4 STG.E desc[UR50][R4.64+0x44], R33 ;  /* 0x0000442104004986 */ /* 0x000fe2000c101932 */
[----:B------:R-:W-:Y:S01]  /*83e0*/  F2FP.TF32.F32.PACK_B R35, R35 ;  /* 0x00000023ff23723e */ /* 0x000fe200024050ff */
[-C--:B------:R-:W-:Y:S01]  /*83f0*/  FMUL R57, R57, R23.reuse ;  /* 0x0000001739397220 */ /* 0x080fe20000400000 */
[----:B------:R-:W-:Y:S01]  /*8400*/  ISETP.GT.AND P4, PT, R2, RZ, P1 ;  /* 0x000000ff0200720c */ /* 0x000fe20000f84270 */
[-C--:B-1----:R-:W-:Y:S01]  /*8410*/  FMUL R3, R36, R23.reuse ;  /* 0x0000001724037220 */ /* 0x082fe20000400000 */
[----:B------:R0:W-:Y:S01]  /*8420*/  @P2 STG.E desc[UR50][R6.64+0x40], R9 ;  /* 0x0000400906002986 */ /* 0x0001e2000c101932 */
[----:B------:R-:W-:Y:S01]  /*8430*/  ISETP.GT.AND P2, PT, R2, 0x8, P0 ;  /* 0x000000080200780c */ /* 0x000fe20000744270 */
[----:B------:R-:W-:Y:S01]  /*8440*/  FMUL R59, R59, R23 ;  /* 0x000000173b3b7220 */ /* 0x000fe20000400000 */
[----:B------:R-:W-:Y:S01]  /*8450*/  ISETP.GT.AND P0, PT, R0, 0x20, PT ;  /* 0x000000200000780c */ /* 0x000fe20003f04270 */
[----:B------:R-:W-:Y:S01]  /*8460*/  @P3 STG.E desc[UR50][R6.64+0x44], R35 ;  /* 0x0000442306003986 */ /* 0x000fe2000c101932 */
[----:B------:R-:W-:Y:S01]  /*8470*/  F2FP.TF32.F32.PACK_B R3, R3 ;  /* 0x00000003ff03723e */ /* 0x000fe200024050ff */
[-C--:B------:R-:W-:Y:S01]  /*8480*/  FMUL R61, R61, R23.reuse ;  /* 0x000000173d3d7220 */ /* 0x080fe20000400000 */
[C---:B------:R-:W-:Y:S01]  /*8490*/  ISETP.GT.AND P3, PT, R2.reuse, 0x8, P1 ;  /* 0x000000080200780c */ /* 0x040fe20000f64270 */
[----:B------:R-:W-:Y:S01]  /*84a0*/  FMUL R63, R63, R23 ;  /* 0x000000173f3f7220 */ /* 0x000fe20000400000 */
[----:B------:R-:W-:Y:S01]  /*84b0*/  F2FP.TF32.F32.PACK_B R37, R37 ;  /* 0x00000025ff25723e */ /* 0x000fe200024050ff */
[----:B------:R1:W-:Y:S01]  /*84c0*/  @P5 STG.E desc[UR50][R4.64+0x60], R3 ;  /* 0x0000600304005986 */ /* 0x0003e2000c101932 */
[----:B------:R-:W-:Y:S01]  /*84d0*/  ISETP.GT.AND P5, PT, R2, RZ, P0 ;  /* 0x000000ff0200720c */ /* 0x000fe200007a4270 */
[----:B0-----:R-:W-:Y:S01]  /*84e0*/  FMUL R9, R42, R23 ;  /* 0x000000172a097220 */ /* 0x001fe20000400000 */
[----:B------:R-:W-:Y:S01]  /*84f0*/  F2FP.TF32.F32.PACK_B R11, R11 ;  /* 0x0000000bff0b723e */ /* 0x000fe200024050ff */
[----:B------:R-:W-:Y:S01]  /*8500*/  @P4 STG.E desc[UR50][R4.64+0x64], R37 ;  /* 0x0000642504004986 */ /* 0x000fe2000c101932 */
[----:B------:R-:W-:Y:S01]  /*8510*/  ISETP.GT.AND P1, PT, R0, 0x21, PT ;  /* 0x000000210000780c */ /* 0x000fe20003f24270 */
[----:B------:R-:W-:Y:S01]  /*8520*/  FMUL R65, R65, R23 ;  /* 0x0000001741417220 */ /* 0x000fe20000400000 */
[----:B------:R-:W-:Y:S01]  /*8530*/  F2FP.TF32.F32.PACK_B R39, R39 ;  /* 0x00000027ff27723e */ /* 0x000fe200024050ff */
[----:B------:R0:W-:Y:S01]  /*8540*/  @P2 STG.E desc[UR50][R6.64+0x60], R11 ;  /* 0x0000600b06002986 */ /* 0x0001e2000c101932 */
[C---:B------:R-:W-:Y:S01]  /*8550*/  ISETP.GT.AND P4, PT, R2.reuse, RZ, P1 ;  /* 0x000000ff0200720c */ /* 0x040fe20000f84270 */
[-C--:B------:R-:W-:Y:S01]  /*8560*/  FMUL R67, R67, R23.reuse ;  /* 0x0000001743437220 */ /* 0x080fe20000400000 */
[----:B------:R-:W-:Y:S01]  /*8570*/  ISETP.GT.AND P2, PT, R2, 0x8, P0 ;  /* 0x000000080200780c */ /* 0x000fe20000744270 */
[-C--:B-1----:R-:W-:Y:S01]  /*8580*/  FMUL R3, R40, R23.reuse ;  /* 0x0000001728037220 */ /* 0x082fe20000400000 */
[----:B------:R-:W-:Y:S01]  /*8590*/  ISETP.GT.AND P0, PT, R0, 0x28, PT ;  /* 0x000000280000780c */ /* 0x000fe20003f04270 */
[----:B------:R-:W-:Y:S01]  /*85a0*/  @P3 STG.E desc[UR50][R6.64+0x64], R39 ;  /* 0x0000642706003986 */ /* 0x000fe2000c101932 */
[----:B------:R-:W-:Y:S01]  /*85b0*/  ISETP.GT.AND P3, PT, R2, 0x8, P1 ;  /* 0x000000080200780c */ /* 0x000fe20000f64270 */
[----:B------:R-:W-:Y:S01]  /*85c0*/  FMUL R69, R69, R23 ;  /* 0x0000001745457220 */ /* 0x000fe20000400000 */
[----:B------:R-:W-:Y:S01]  /*85d0*/  F2FP.TF32.F32.PACK_B R3, R3 ;  /* 0x00000003ff03723e */ /* 0x000fe200024050ff */
[----:B------:R-:W-:Y:S01]  /*85e0*/  FMUL R71, R71, R23 ;  /* 0x0000001747477220 */ /* 0x000fe20000400000 */
[----:B------:R-:W-:Y:S01]  /*85f0*/  F2FP.TF32.F32.PACK_B R41, R41 ;  /* 0x00000029ff29723e */ /* 0x000fe200024050ff */
[----:B0-----:R-:W-:Y:S01]  /*8600*/  FMUL R11, R46, R23 ;  /* 0x000000172e0b7220 */ /* 0x001fe20000400000 */
[----:B------:R-:W-:Y:S01]  /*8610*/  F2FP.TF32.F32.PACK_B R9, R9 ;  /* 0x00000009ff09723e */ /* 0x000fe200024050ff */
[----:B------:R0:W-:Y:S01]  /*8620*/  @P5 STG.E desc[UR50][R4.64+0x80], R3 ;  /* 0x0000800304005986 */ /* 0x0001e2000c101932 */
[----:B------:R-:W-:Y:S01]  /*8630*/  ISETP.GT.AND P5, PT, R2, RZ, P0 ;  /* 0x000000ff0200720c */ /* 0x000fe200007a4270 */
[----:B------:R-:W-:Y:S01]  /*8640*/  FMUL R73, R73, R23 ;  /* 0x0000001749497220 */ /* 0x000fe20000400000 */
[----:B------:R-:W-:Y:S01]  /*8650*/  ISETP.GT.AND P1, PT, R0, 0x29, PT ;  /* 0x000000290000780c */ /* 0x000fe20003f24270 */
[----:B------:R-:W-:Y:S01]  /*8660*/  @P4 STG.E desc[UR50][R4.64+0x84], R41 ;  /* 0x0000842904004986 */ /* 0x000fe2000c101932 */
[----:B------:R-:W-:Y:S01]  /*8670*/  F2FP.TF32.F32.PACK_B R43, R43 ;  /* 0x0000002bff2b723e */ /* 0x000fe200024050ff */
[-C--:B------:R-:W-:Y:S01]  /*8680*/  FMUL R75, R75, R23.reuse ;  /* 0x000000174b4b7220 */ /* 0x080fe20000400000 */
[C---:B------:R-:W-:Y:S01]  /*8690*/  ISETP.GT.AND P4, PT, R2.reuse, RZ, P1 ;  /* 0x000000ff0200720c */ /* 0x040fe20000f84270 */
[----:B------:R1:W-:Y:S01]  /*86a0*/  @P2 STG.E desc[UR50][R6.64+0x80], R9 ;  /* 0x0000800906002986 */ /* 0x0003e2000c101932 */
[----:B------:R-:W-:Y:S01]  /*86b0*/  ISETP.GT.AND P2, PT, R2, 0x8, P0 ;  /* 0x000000080200780c */ /* 0x000fe20000744270 */
[-C--:B------:R-:W-:Y:S01]  /*86c0*/  FMUL R77, R77, R23.reuse ;  /* 0x000000174d4d7220 */ /* 0x080fe20000400000 */
[----:B------:R-:W-:Y:S01]  /*86d0*/  ISETP.GT.AND P0, PT, R0, 0x30, PT ;  /* 0x000000300000780c */ /* 0x000fe20003f04270 */
[-C--:B0-----:R-:W-:Y:S01]  /*86e0*/  FMUL R3, R44, R23.reuse ;  /* 0x000000172c037220 */ /* 0x081fe20000400000 */
[----:B------:R-:W-:Y:S01]  /*86f0*/  @P3 STG.E desc[UR50][R6.64+0x84], R43 ;  /* 0x0000842b06003986 */ /* 0x000fe2000c101932 */
[----:B------:R-:W-:Y:S01]  /*8700*/  ISETP.GT.AND P3, PT, R2, 0x8, P1 ;  /* 0x000000080200780c */ /* 0x000fe20000f64270 */
[----:B------:R-:W-:Y:S01]  /*8710*/  FMUL R79, R79, R23 ;  /* 0x000000174f4f7220 */ /* 0x000fe20000400000 */
[----:B------:R-:W-:Y:S01]  /*8720*/  F2FP.TF32.F32.PACK_B R45, R45 ;  /* 0x0000002dff2d723e */ /* 0x000fe200024050ff */
[----:B------:R-:W-:Y:S01]  /*8730*/  FMUL R81, R81, R23 ;  /* 0x0000001751517220 */ /* 0x000fe20000400000 */
[----:B------:R-:W-:Y:S01]  /*8740*/  F2FP.TF32.F32.PACK_B R3, R3 ;  /* 0x00000003ff03723e */ /* 0x000fe200024050ff */
[----:B------:R-:W-:Y:S01]  /*8750*/  FMUL R83, R83, R23 ;  /* 0x0000001753537220 */ /* 0x000fe20000400000 */
[----:B------:R-:W-:Y:S01]  /*8760*/  F2FP.TF32.F32.PACK_B R11, R11 ;  /* 0x0000000bff0b723e */ /* 0x000fe200024050ff */
[-C--:B-1----:R-:W-:Y:S01]  /*8770*/  FMUL R9, R50, R23.reuse ;  /* 0x0000001732097220 */ /* 0x082fe20000400000 */
[----:B------:R-:W-:Y:S01]  /*8780*/  ISETP.GT.AND P1, PT, R0, 0x31, PT ;  /* 0x000000310000780c */ /* 0x000fe20003f24270 */
[----:B------:R0:W-:Y:S01]  /*8790*/  @P5 STG.E desc[UR50][R4.64+0xa0], R3 ;  /* 0x0000a00304005986 */ /* 0x0001e2000c101932 */
[C---:B------:R-:W-:Y:S01]  /*87a0*/  ISETP.GT.AND P5, PT, R2.reuse, RZ, P0 ;  /* 0x000000ff0200720c */ /* 0x040fe200007a4270 */
[----:B------:R-:W-:Y:S01]  /*87b0*/  FMUL R85, R85, R23 ;  /* 0x0000001755557220 */ /* 0x000fe20000400000 */
[----:B------:R-:W-:Y:S01]  /*87c0*/  F2FP.TF32.F32.PACK_B R47, R47 ;  /* 0x0000002fff2f723e */ /* 0x000fe200024050ff */
[----:B------:R-:W-:Y:S01]  /*87d0*/  @P4 STG.E desc[UR50][R4.64+0xa4], R45 ;  /* 0x0000a42d04004986 */ /* 0x000fe2000c101932 */
[C---:B------:R-:W-:Y:S01]  /*87e0*/  ISETP.GT.AND P4, PT, R2.reuse, RZ, P1 ;  /* 0x000000ff0200720c */ /* 0x040fe20000f84270 */
[----:B------:R-:W-:Y:S01]  /*87f0*/  FMUL R87, R87, R23 ;  /* 0x0000001757577220 */ /* 0x000fe20000400000 */
[----:B------:R-:W-:Y:S01]  /*8800*/  F2FP.TF32.F32.PACK_B R49, R49 ;  /* 0x00000031ff31723e */ /* 0x000fe200024050ff */
        /* <DEDUP_REMOVED lines=11> */
[-C--:B------:R-:W-:Y:S01]  /*88c0*/  FMUL R95, R95, R23.reuse ;  /* 0x000000175f5f7220 */ /* 0x080fe20000400000 */
[----:B------:R-:W-:Y:S01]  /*88d0*/  ISETP.GT.AND P1, PT, R0, 0x39, PT ;  /* 0x000000390000780c */ /* 0x000fe20003f24270 */
[----:B-1----:R-:W-:Y:S01]  /*88e0*/  FMUL R11, R54, R23 ;  /* 0x00000017360b7220 */ /* 0x002fe20000400000 */
[----:B------:R-:W-:Y:S01]  /*88f0*/  F2FP.TF32.F32.PACK_B R51, R51 ;  /* 0x00000033ff33723e */ /* 0x000fe200024050ff */
        /* <DEDUP_REMOVED lines=15> */
[-C--:B------:R-:W-:Y:S01]  /*89f0*/  FMUL R103, R103, R23.reuse ;  /* 0x0000001767677220 */ /* 0x080fe20000400000 */
[----:B------:R-:W-:Y:S01]  /*8a00*/  ISETP.GT.AND P1, PT, R0, 0x41, PT ;  /* 0x000000410000780c */ /* 0x000fe20003f24270 */
[----:B------:R-:W-:Y:S01]  /*8a10*/  FMUL R105, R105, R23 ;  /* 0x0000001769697220 */ /* 0x000fe20000400000 */
[----:B------:R-:W-:Y:S01]  /*8a20*/  F2FP.TF32.F32.PACK_B R3, R3 ;  /* 0x00000003ff03723e */ /* 0x000fe200024050ff */
[----:B------:R-:W-:Y:S01]  /*8a30*/  FMUL R107, R107, R23 ;  /* 0x000000176b6b7220 */ /* 0x000fe20000400000 */
[----:B------:R-:W-:Y:S01]  /*8a40*/  F2FP.TF32.F32.PACK_B R55, R55 ;  /* 0x00000037ff37723e */ /* 0x000fe200024050ff */
        /* <DEDUP_REMOVED lines=21> */
[-C--:B------:R-:W-:Y:S01]  /*8ba0*/  FMUL R119, R119, R23.reuse ;  /* 0x0000001777777220 */ /* 0x080fe20000400000 */
[----:B-1----:R-:W-:Y:S01]  /*8bb0*/  FMUL R11, R62, R23 ;  /* 0x000000173e0b7220 */ /* 0x002fe20000400000 */
[----:B------:R-:W-:Y:S01]  /*8bc0*/  F2FP.TF32.F32.PACK_B R61, R61 ;  /* 0x0000003dff3d723e */ /* 0x000fe200024050ff */
[-C--:B------:R-:W-:Y:S01]  /*8bd0*/  FMUL R121, R121, R23.reuse ;  /* 0x0000001779797220 */ /* 0x080fe20000400000 */
        /* <DEDUP_REMOVED lines=51> */
[----:B------:R-:W-:Y:S01]  /*8f10*/  ISETP.GT.AND P4, PT, R2, RZ, P1 ;  /* 0x000000ff0200720c */ /* 0x000fe20000f84270 */
[----:B------:R-:W-:Y:S01]  /*8f20*/  FMUL R15, R150, R23 ;  /* 0x00000017960f7220 */ /* 0x000fe20000400000 */
[----:B------:R-:W-:Y:S01]  /*8f30*/  F2FP.TF32.F32.PACK_B R71, R71 ;  /* 0x00000047ff47723e */ /* 0x000fe200024050ff */
[----:B------:R1:W-:Y:S01]  /*8f40*/  @P2 STG.E desc[UR50][R6.64+0x140], R9 ;  /* 0x0001400906002986 */ /* 0x0003e2000c101932 */
[----:B------:R-:W-:Y:S01]  /*8f50*/  ISETP.GT.AND P2, PT, R2, 0x8, P0 ;  /* 0x000000080200780c */ /* 0x000fe20000744270 */
[-C--:B------:R-:W-:Y:S01]  /*8f60*/  FMUL R151, R151, R23.reuse ;  /* 0x0000001797977220 */ /* 0x080fe20000400000 */
[----:B------:R-:W-:Y:S01]  /*8f70*/  ISETP.GT.AND P0, PT, R0, 0x60, PT ;  /* 0x000000600000780c */ /* 0x000fe20003f04270 */
[----:B0-----:R-:W-:Y:S01]  /*8f80*/  FMUL R3, R68, R23 ;  /* 0x0000001744037220 */ /* 0x001fe20000400000 */
[----:B------:R-:W-:Y:S01]  /*8f90*/  @P3 STG.E desc[UR50][R6.64+0x144], R67 ;  /* 0x0001444306003986 */ /* 0x000fe2000c101932 */
[----:B------:R-:W-:-:S02]  /*8fa0*/  ISETP.GT.AND P3, PT, R2, 0x8, P1 ;  /* 0x000000080200780c */ /* 0x000fc40000f64270 */
[----:B------:R-:W-:Y:S02]  /*8fb0*/  ISETP.GT.AND P1, PT, R0, 0x61, PT ;  /* 0x000000610000780c */ /* 0x000fe40003f24270 */
[----:B------:R-:W-:Y:S01]  /*8fc0*/  F2FP.TF32.F32.PACK_B R3, R3 ;  /* 0x00000003ff03723e */ /* 0x000fe200024050ff */
[----:B-1----:R-:W-:Y:S01]  /*8fd0*/  FMUL R9, R74, R23 ;  /* 0x000000174a097220 */ /* 0x002fe20000400000 */
[----:B------:R-:W-:-:S03]  /*8fe0*/  F2FP.TF32.F32.PACK_B R73, R73 ;  /* 0x00000049ff49723e */ /* 0x000fc600024050ff */
[----:B------:R0:W-:Y:S01]  /*8ff0*/  @P5 STG.E desc[UR50][R4.64+0x160], R3 ;  /* 0x0001600304005986 */ /* 0x0001e2000c101932 */
[C---:B------:R-:W-:Y:S02]  /*9000*/  ISETP.GT.AND P5, PT, R2.reuse, RZ, P0 ;  /* 0x000000ff0200720c */ /* 0x040fe400007a4270 */
[----:B------:R-:W-:Y:S01]  /*9010*/  F2FP.TF32.F32.PACK_B R9, R9 ;  /* 0x00000009ff09723e */ /* 0x000fe200024050ff */
[----:B------:R-:W-:Y:S01]  /*9020*/  @P4 STG.E desc[UR50][R4.64+0x164], R69 ;  /* 0x0001644504004986 */ /* 0x000fe2000c101932 */
[C---:B------:R-:W-:Y:S02]  /*9030*/  ISETP.GT.AND P4, PT, R2.reuse, RZ, P1 ;  /* 0x000000ff0200720c */ /* 0x040fe40000f84270 */
[----:B------:R-:W-:Y:S01]  /*9040*/  F2FP.TF32.F32.PACK_B R75, R75 ;  /* 0x0000004bff4b723e */ /* 0x000fe200024050ff */
[----:B------:R1:W-:Y:S01]  /*9050*/  @P2 STG.E desc[UR50][R6.64+0x160], R11 ;  /* 0x0001600b06002986 */ /* 0x0003e2000c101932 */
[----:B------:R-:W-:Y:S02]  /*9060*/  ISETP.GT.AND P2, PT, R2, 0x8, P0 ;  /* 0x000000080200780c */ /* 0x000fe40000744270 */
        /* <DEDUP_REMOVED lines=250> */
[----:B------:R-:W-:Y:S01]  /*a010*/  ISETP.GT.AND P0, PT, R2, 0x8, P0 ;  /* 0x000000080200780c */ /* 0x000fe20000704270 */
[----:B------:R-:W-:Y:S01]  /*a020*/  @P4 STG.E desc[UR50][R4.64+0x364], R133 ;  /* 0x0003648504004986 */ /* 0x000fe2000c101932 */
[----:B------:R-:W-:Y:S02]  /*a030*/  ISETP.GT.AND P4, PT, R0, 0xe9, PT ;  /* 0x000000e90000780c */ /* 0x000fe40003f84270 */
[----:B------:R-:W-:Y:S01]  /*a040*/  F2FP.TF32.F32.PACK_B R9, R9 ;  /* 0x00000009ff09723e */ /* 0x000fe200024050ff */
[----:B------:R1:W-:Y:S01]  /*a050*/  @P2 STG.E desc[UR50][R6.64+0x360], R11 ;  /* 0x0003600b06002986 */ /* 0x0003e2000c101932 */
[C---:B------:R-:W-:Y:S02]  /*a060*/  ISETP.GT.AND P2, PT, R2.reuse, RZ, P1 ;  /* 0x000000ff0200720c */ /* 0x040fe40000f44270 */
[----:B------:R-:W-:Y:S01]  /*a070*/  ISETP.GT.AND P1, PT, R2, 0x8, P1 ;  /* 0x000000080200780c */ /* 0x000fe20000f24270 */
[----:B0-----:R-:W-:Y:S01]  /*a080*/  FMUL R3, R136, R23 ;  /* 0x0000001788037220 */ /* 0x001fe20000400000 */
[----:B------:R-:W-:Y:S01]  /*a090*/  @P3 STG.E desc[UR50][R6.64+0x364], R135 ;  /* 0x0003648706003986 */ /* 0x000fe2000c101932 */
[----:B------:R-:W-:-:S02]  /*a0a0*/  ISETP.GT.AND P6, PT, R2, RZ, P4 ;  /* 0x000000ff0200720c */ /* 0x000fc400027c4270 */
[----:B------:R-:W-:Y:S02]  /*a0b0*/  F2FP.TF32.F32.PACK_B R139, R139 ;  /* 0x0000008bff8b723e */ /* 0x000fe400024050ff */
[----:B------:R-:W-:Y:S02]  /*a0c0*/  F2FP.TF32.F32.PACK_B R3, R3 ;  /* 0x00000003ff03723e */ /* 0x000fe400024050ff */
[----:B------:R-:W-:Y:S01]  /*a0d0*/  F2FP.TF32.F32.PACK_B R141, R141 ;  /* 0x0000008dff8d723e */ /* 0x000fe200024050ff */
[----:B-1----:R-:W-:Y:S01]  /*a0e0*/  FMUL R11, R146, R23 ;  /* 0x00000017920b7220 */ /* 0x002fe20000400000 */
[----:B------:R-:W-:Y:S01]  /*a0f0*/  ISETP.GT.AND P4, PT, R2, 0x8, P4 ;  /* 0x000000080200780c */ /* 0x000fe20002784270 */
[----:B------:R0:W-:Y:S01]  /*a100*/  @P5 STG.E desc[UR50][R4.64+0x380], R3 ;  /* 0x0003800304005986 */ /* 0x0001e2000c101932 */
[----:B------:R-:W-:Y:S02]  /*a110*/  ISETP.GT.AND P5, PT, R0, 0xe8, PT ;  /* 0x000000e80000780c */ /* 0x000fe40003fa4270 */
[----:B------:R-:W-:Y:S01]  /*a120*/  F2FP.TF32.F32.PACK_B R143, R143 ;  /* 0x0000008fff8f723e */ /* 0x000fe200024050ff */
[----:B------:R-:W-:Y:S01]  /*a130*/  @P2 STG.E desc[UR50][R4.64+0x384], R137 ;  /* 0x0003848904002986 */ /* 0x000fe2000c101932 */
[----:B------:R-:W-:-:S02]  /*a140*/  ISETP.GT.AND P3, PT, R2, RZ, P5 ;  /* 0x000000ff0200720c */ /* 0x000fc40002f64270 */
[----:B------:R-:W-:Y:S01]  /*a150*/  ISETP.GT.AND P5, PT, R2, 0x8, P5 ;  /* 0x000000080200780c */ /* 0x000fe20002fa4270 */
[----:B------:R1:W-:Y:S01]  /*a160*/  @P0 STG.E desc[UR50][R6.64+0x380], R9 ;  /* 0x0003800906000986 */ /* 0x0003e2000c101932 */
[C---:B------:R-:W-:Y:S02]  /*a170*/  ISETP.GT.AND P2, PT, R0.reuse, 0xf1, PT ;  /* 0x000000f10000780c */ /* 0x040fe40003f44270 */
[----:B------:R-:W-:Y:S01]  /*a180*/  ISETP.GT.AND P0, PT, R0, 0xf9, PT ;  /* 0x000000f90000780c */ /* 0x000fe20003f04270 */
[----:B0-----:R-:W-:Y:S01]  /*a190*/  FMUL R3, R140, R23 ;  /* 0x000000178c037220 */ /* 0x001fe20000400000 */
[----:B------:R-:W-:Y:S01]  /*a1a0*/  @P1 STG.E desc[UR50][R6.64+0x384], R139 ;  /* 0x0003848b06001986 */ /* 0x000fe2000c101932 */
[----:B------:R-:W-:Y:S02]  /*a1b0*/  ISETP.GT.AND P1, PT, R0, 0xf8, PT ;  /* 0x000000f80000780c */ /* 0x000fe40003f24270 */
[----:B------:R-:W-:Y:S02]  /*a1c0*/  F2FP.TF32.F32.PACK_B R145, R145 ;  /* 0x00000091ff91723e */ /* 0x000fe400024050ff */
[----:B------:R-:W-:Y:S01]  /*a1d0*/  F2FP.TF32.F32.PACK_B R3, R3 ;  /* 0x00000003ff03723e */ /* 0x000fe200024050ff */
[----:B-1----:R-:W-:Y:S01]  /*a1e0*/  FMUL R9, R142, R23 ;  /* 0x000000178e097220 */ /* 0x002fe20000400000 */
[----:B------:R-:W-:-:S03]  /*a1f0*/  F2FP.TF32.F32.PACK_B R11, R11 ;  /* 0x0000000bff0b723e */ /* 0x000fc600024050ff */
[----:B------:R0:W-:Y:S01]  /*a200*/  @P3 STG.E desc[UR50][R4.64+0x3a0], R3 ;  /* 0x0003a00304003986 */ /* 0x0001e2000c101932 */
[----:B------:R-:W-:Y:S02]  /*a210*/  ISETP.GT.AND P3, PT, R0, 0xf0, PT ;  /* 0x000000f00000780c */ /* 0x000fe40003f64270 */
[----:B------:R-:W-:Y:S01]  /*a220*/  F2FP.TF32.F32.PACK_B R9, R9 ;  /* 0x00000009ff09723e */ /* 0x000fe200024050ff */
[----:B------:R-:W-:Y:S01]  /*a230*/  @P6 STG.E desc[UR50][R4.64+0x3a4], R141 ;  /* 0x0003a48d04006986 */ /* 0x000fe2000c101932 */
[C---:B------:R-:W-:Y:S02]  /*a240*/  ISETP.GT.AND P6, PT, R2.reuse, RZ, P3 ;  /* 0x000000ff0200720c */ /* 0x040fe40001fc4270 */
[C---:B------:R-:W-:Y:S01]  /*a250*/  ISETP.GT.AND P3, PT, R2.reuse, 0x8, P3 ;  /* 0x000000080200780c */ /* 0x040fe20001f64270 */
[----:B------:R-:W-:Y:S01]  /*a260*/  @P5 STG.E desc[UR50][R6.64+0x3a0], R9 ;  /* 0x0003a00906005986 */ /* 0x000fe2000c101932 */
[C---:B------:R-:W-:Y:S02]  /*a270*/  ISETP.GT.AND P5, PT, R2.reuse, RZ, P2 ;  /* 0x000000ff0200720c */ /* 0x040fe400017a4270 */
[----:B------:R-:W-:Y:S01]  /*a280*/  ISETP.GT.AND P2, PT, R2, 0x8, P2 ;  /* 0x000000080200780c */ /* 0x000fe20001744270 */
[----:B0-----:R-:W-:Y:S01]  /*a290*/  FMUL R3, R144, R23 ;  /* 0x0000001790037220 */ /* 0x001fe20000400000 */
[----:B------:R-:W-:Y:S01]  /*a2a0*/  @P4 STG.E desc[UR50][R6.64+0x3a4], R143 ;  /* 0x0003a48f06004986 */ /* 0x000fe2000c101932 */
[----:B------:R-:W-:-:S02]  /*a2b0*/  ISETP.GT.AND P4, PT, R2, RZ, P0 ;  /* 0x000000ff0200720c */ /* 0x000fc40000784270 */
[C---:B------:R-:W-:Y:S02]  /*a2c0*/  ISETP.GT.AND P0, PT, R2.reuse, 0x8, P0 ;  /* 0x000000080200780c */ /* 0x040fe40000704270 */
[----:B------:R-:W-:Y:S02]  /*a2d0*/  F2FP.TF32.F32.PACK_B R3, R3 ;  /* 0x00000003ff03723e */ /* 0x000fe400024050ff */
[----:B------:R-:W-:Y:S02]  /*a2e0*/  F2FP.TF32.F32.PACK_B R147, R147 ;  /* 0x00000093ff93723e */ /* 0x000fe400024050ff */
[----:B------:R-:W-:Y:S01]  /*a2f0*/  F2FP.TF32.F32.PACK_B R13, R13 ;  /* 0x0000000dff0d723e */ /* 0x000fe200024050ff */
[----:B------:R0:W-:Y:S01]  /*a300*/  @P6 STG.E desc[UR50][R4.64+0x3c0], R3 ;  /* 0x0003c00304006986 */ /* 0x0001e2000c101932 */
[C---:B------:R-:W-:Y:S02]  /*a310*/  ISETP.GT.AND P6, PT, R2.reuse, RZ, P1 ;  /* 0x000000ff0200720c */ /* 0x040fe40000fc4270 */
[----:B------:R-:W-:Y:S01]  /*a320*/  ISETP.GT.AND P1, PT, R2, 0x8, P1 ;  /* 0x000000080200780c */ /* 0x000fe20000f24270 */
[----:B------:R-:W-:Y:S01]  /*a330*/  @P5 IMAD.MOV.U32 R2, RZ, RZ, R4 ;  /* 0x000000ffff025224 */ /* 0x000fe200078e0004 */
[----:B------:R-:W-:-:S02]  /*a340*/  F2FP.TF32.F32.PACK_B R149, R149 ;  /* 0x00000095ff95723e */ /* 0x000fc400024050ff */
[----:B------:R-:W-:Y:S02]  /*a350*/  F2FP.TF32.F32.PACK_B R15, R15 ;  /* 0x0000000fff0f723e */ /* 0x000fe400024050ff */
[----:B------:R-:W-:Y:S01]  /*a360*/  F2FP.TF32.F32.PACK_B R151, R151 ;  /* 0x00000097ff97723e */ /* 0x000fe200024050ff */
[----:B0-----:R-:W-:-:S05]  /*a370*/  @P5 IMAD.MOV.U32 R3, RZ, RZ, R5 ;  /* 0x000000ffff035224 */ /* 0x001fca00078e0005 */
[----:B------:R0:W-:Y:S02]  /*a380*/  @P5 STG.E desc[UR50][R2.64+0x3c4], R145 ;  /* 0x0003c49102005986 */ /* 0x0001e4000c101932 */
[----:B0-----:R-:W-:Y:S02]  /*a390*/  @P3 IMAD.MOV.U32 R2, RZ, RZ, R6 ;  /* 0x000000ffff023224 */ /* 0x001fe400078e0006 */
[----:B------:R-:W-:-:S05]  /*a3a0*/  @P3 IMAD.MOV.U32 R3, RZ, RZ, R7 ;  /* 0x000000ffff033224 */ /* 0x000fca00078e0007 */
[----:B------:R0:W-:Y:S02]  /*a3b0*/  @P3 STG.E desc[UR50][R2.64+0x3c0], R11 ;  /* 0x0003c00b02003986 */ /* 0x0001e4000c101932 */
[----:B0-----:R-:W-:Y:S02]  /*a3c0*/  @P2 IMAD.MOV.U32 R2, RZ, RZ, R6 ;  /* 0x000000ffff022224 */ /* 0x001fe400078e0006 */
[----:B------:R-:W-:-:S05]  /*a3d0*/  @P2 IMAD.MOV.U32 R3, RZ, RZ, R7 ;  /* 0x000000ffff032224 */ /* 0x000fca00078e0007 */
[----:B------:R0:W-:Y:S02]  /*a3e0*/  @P2 STG.E desc[UR50][R2.64+0x3c4], R147 ;  /* 0x0003c49302002986 */ /* 0x0001e4000c101932 */
[----:B0-----:R-:W-:Y:S02]  /*a3f0*/  @P6 IMAD.MOV.U32 R2, RZ, RZ, R4 ;  /* 0x000000ffff026224 */ /* 0x001fe400078e0004 */
[----:B------:R-:W-:-:S05]  /*a400*/  @P6 IMAD.MOV.U32 R3, RZ, RZ, R5 ;  /* 0x000000ffff036224 */ /* 0x000fca00078e0005 */
[----:B------:R0:W-:Y:S04]  /*a410*/  @P6 STG.E desc[UR50][R2.64+0x3e0], R13 ;  /* 0x0003e00d02006986 */ /* 0x0001e8000c101932 */
[----:B------:R1:W-:Y:S01]  /*a420*/  @P4 STG.E desc[UR50][R4.64+0x3e4], R149 ;  /* 0x0003e49504004986 */ /* 0x0003e2000c101932 */
[----:B0-----:R-:W-:Y:S02]  /*a430*/  @P1 IMAD.MOV.U32 R2, RZ, RZ, R6 ;  /* 0x000000ffff021224 */ /* 0x001fe400078e0006 */
[----:B------:R-:W-:-:S05]  /*a440*/  @P1 IMAD.MOV.U32 R3, RZ, RZ, R7 ;  /* 0x000000ffff031224 */ /* 0x000fca00078e0007 */
[----:B------:R1:W-:Y:S04]  /*a450*/  @P1 STG.E desc[UR50][R2.64+0x3e0], R15 ;  /* 0x0003e00f02001986 */ /* 0x0003e8000c101932 */
[----:B------:R1:W-:Y:S02]  /*a460*/  @P0 STG.E desc[UR50][R6.64+0x3e4], R151 ;  /* 0x0003e49706000986 */ /* 0x0003e4000c101932 */
.L_x_289:
[----:B------:R-:W-:Y:S05]  /*a470*/  BSYNC B0 ;  /* 0x0000000000007941 */ /* 0x000fea0003800000 */
.L_x_35:
[----:B-1----:R-:W-:Y:S01]  /*a480*/  IMAD.U32 R2, RZ, RZ, UR38 ;  /* 0x00000026ff027e24 */ /* 0x002fe2000f8e00ff */
[----:B------:R-:W-:Y:S01]  /*a490*/  ULDC.64 UR4, c[0x0][0x650] ;  /* 0x0001940000047ab9 */ /* 0x000fe20000000a00 */
[----:B------:R-:W-:Y:S01]  /*a4a0*/  IMAD.U32 R0, RZ, RZ, UR41 ;  /* 0x00000029ff007e24 */ /* 0x000fe2000f8e00ff */
[----:B------:R1:W-:Y:S01]  /*a4b0*/  SYNCS.ARRIVE.TRANS64.A1T0 RZ, [R160+UR46], RZ ;  /* 0x000000ffa0ff79a7 */ /* 0x0003e2000810002e */
[----:B0-----:R-:W-:Y:S01]  /*a4c0*/  IMAD.U32 R3, RZ, RZ, UR39 ;  /* 0x00000027ff037e24 */ /* 0x001fe2000f8e00ff */
[C---:B------:R-:W-:Y:S01]  /*a4d0*/  LEA R16, P0, R2.reuse, R16, 0x1 ;  /* 0x0000001002107211 */ /* 0x040fe200078008ff */
[----:B-----5:R-:W-:Y:S02]  /*a4e0*/  IMAD.MOV.U32 R18, RZ, RZ, -0x1 ;  /* 0xffffffffff127424 */ /* 0x020fe400078e00ff */
[----:B------:R-:W-:Y:S01]  /*a4f0*/  IMAD.MOV.U32 R19, RZ, RZ, -0x1 ;  /* 0xffffffffff137424 */ /* 0x000fe200078e00ff */
[----:B------:R-:W-:Y:S01]  /*a500*/  LEA.HI.X R17, R2, R17, R0, 0x1, P0 ;  /* 0x0000001102117211 */ /* 0x000fe200000f0c00 */
[----:B------:R-:W-:Y:S01]  /*a510*/  IMAD.MOV.U32 R2, RZ, RZ, -0x1 ;  /* 0xffffffffff027424 */ /* 0x000fe200078e00ff */
[----:B------:R-:W-:-:S02]  /*a520*/  ISETP.GE.U32.AND P0, PT, R16, UR4, PT ;  /* 0x0000000410007c0c */ /* 0x000fc4000bf06070 */
[----:B------:R-:W-:Y:S02]  /*a530*/  PRMT R0, RZ, 0x7610, R0 ;  /* 0x00007610ff007816 */ /* 0x000fe40000000000 */
[----:B------:R-:W-:-:S13]  /*a540*/  ISETP.GE.U32.AND.EX P0, PT, R17, UR5, PT, P0 ;  /* 0x0000000511007c0c */ /* 0x000fda000bf06100 */
[----:B-1----:R-:W-:Y:S05]  /*a550*/  @P0 BRA `(.L_x_290) ;  /* 0x00000004008c0947 */ /* 0x002fea0003800000 */
[----:B------:R-:W0:Y:S01]  /*a560*/  S2UR UR7, SR_CTAID.X ;  /* 0x00000000000779c3 */ /* 0x000e220000002500 */
[----:B------:R-:W-:Y:S01]  /*a570*/  ULDC.64 UR4, c[0x0][0x628] ;  /* 0x00018a0000047ab9 */ /* 0x000fe20000000a00 */
[----:B------:R-:W-:Y:S01]  /*a580*/  ULDC UR6, c[0x0][0x150] ;  /* 0x0000540000067ab9 */ /* 0x000fe20000000800 */
[----:B------:R-:W-:Y:S01]  /*a590*/  ISETP.NE.U32.AND P0, PT, RZ, UR4, PT ;  /* 0x00000004ff007c0c */ /* 0x000fe2000bf05070 */
[----:B------:R-:W-:Y:S01]  /*a5a0*/  ULDC UR15, c[0x0][0x630] ;  /* 0x00018c00000f7ab9 */ /* 0x000fe20000000800 */
[C---:B------:R-:W-:Y:S01]  /*a5b0*/  R2UR UR16, R16.reuse ;  /* 0x00000000101072ca */ /* 0x040fe200000e0000 */
[----:B------:R-:W-:Y:S01]  /*a5c0*/  ULDC UR18, c[0x0][0x154] ;  /* 0x0000550000127ab9 */ /* 0x000fe20000000800 */
[----:B------:R-:W-:Y:S01]  /*a5d0*/  ISETP.NE.AND.EX P0, PT, RZ, UR5, PT, P0 ;  /* 0x00000005ff007c0c */ /* 0x000fe2000bf05300 */
[----:B------:R-:W1:Y:S01]  /*a5e0*/  S2UR UR19, SR_CTAID.Y ;  /* 0x00000000001379c3 */ /* 0x000e620000002600 */
[----:B------:R-:W-:Y:S02]  /*a5f0*/  R2UR UR17, R17 ;  /* 0x00000000111172ca */ /* 0x000fe400000e0000 */
[----:B------:R-:W-:-:S02]  /*a600*/  R2UR UR12, R16 ;  /* 0x00000000100c72ca */ /* 0x000fc400000e0000 */
[----:B------:R-:W-:Y:S02]  /*a610*/  R2UR UR13, R17 ;  /* 0x00000000110d72ca */ /* 0x000fe400000e0000 */
[----:B0-----:R-:W-:-:S05]  /*a620*/  I2FP.F32.U32 R0, UR7 ;  /* 0x0000000700007c45 */ /* 0x001fca0008201000 */
[----:B------:R-:W-:-:S04]  /*a630*/  FMUL R0, R0, UR6 ;  /* 0x0000000600007c20 */ /* 0x000fc80008400000 */
[----:B------:R0:W0:Y:S01]  /*a640*/  F2I.U32.TRUNC.NTZ R2, R0 ;  /* 0x0000000000027305 */ /* 0x000022000020f000 */
[----:B-1----:R-:W-:Y:S05]  /*a650*/  @!P0 BRA `(.L_x_291) ;  /* 0x0000000000308947 */ /* 0x002fea0003800000 */
        /* <DEDUP_REMOVED lines=12> */
.L_x_291:
[----:B------:R-:W-:Y:S01]  /*a720*/  USHF.R.U64 UR6, UR12, UR15, UR13 ;  /* 0x0000000f0c067299 */ /* 0x000fe2000800120d */
[----:B0-----:R-:W-:Y:S01]  /*a730*/  I2FP.F32.U32 R0, UR19 ;  /* 0x0000001300007c45 */ /* 0x001fe20008201000 */
[----:B------:R-:W-:Y:S01]  /*a740*/  USHF.R.U32.HI UR4, URZ, UR15, UR13 ;  /* 0x0000000f3f047299 */ /* 0x000fe2000801160d */
[----:B------:R-:W-:Y:S01]  /*a750*/  R2UR UR14, R2 ;  /* 0x00000000020e72ca */ /* 0x000fe200000e0000 */
[----:B------:R-:W-:Y:S02]  /*a760*/  UIADD3 UR9, UP0, URZ, -UR6, URZ ;  /* 0x800000063f097290 */ /* 0x000fe4000ff1e03f */
[----:B------:R-:W-:Y:S01]  /*a770*/  FMUL R0, R0, UR18 ;  /* 0x0000001200007c20 */ /* 0x000fe20008400000 */
[----:B------:R-:W-:Y:S01]  /*a780*/  ULDC.64 UR12, c[0x0][0x620] ;  /* 0x00018800000c7ab9 */ /* 0x000fe20000000a00 */
[----:B------:R-:W-:Y:S01]  /*a790*/  UIADD3.X UR4, URZ, ~UR4, URZ, UP0, !UPT ;  /* 0x800000043f047290 */ /* 0x000fe200087fe43f */
[----:B------:R-:W-:Y:S01]  /*a7a0*/  UMOV UR10, UR16 ;  /* 0x00000010000a7c82 */ /* 0x000fe20008000000 */
[----:B------:R-:W-:-:S02]  /*a7b0*/  UMOV UR11, UR17 ;  /* 0x00000011000b7c82 */ /* 0x000fc40008000000 */
[----:B------:R-:W0:Y:S01]  /*a7c0*/  F2I.U32.TRUNC.NTZ R0, R0 ;  /* 0x0000000000007305 */ /* 0x000e22000020f000 */
[----:B------:R-:W-:Y:S02]  /*a7d0*/  UIMAD UR4, UR4, UR12, URZ ;  /* 0x0000000c040472a4 */ /* 0x000fe4000f8e023f */
[----:B------:R-:W-:Y:S02]  /*a7e0*/  UIMAD.WIDE.U32 UR10, UR9, UR12, UR10 ;  /* 0x0000000c090a72a5 */ /* 0x000fe4000f8e000a */
[----:B------:R-:W-:Y:S01]  /*a7f0*/  UIMAD UR9, UR9, UR13, UR4 ;  /* 0x0000000d090972a4 */ /* 0x000fe2000f8e0204 */
[----:B------:R-:W-:Y:S01]  /*a800*/  ULDC UR22, c[0x0][0x658] ;  /* 0x0001960000167ab9 */ /* 0x000fe20000000800 */
[----:B------:R-:W-:Y:S02]  /*a810*/  UMOV UR12, 0xffffffff ;  /* 0xffffffff000c7882 */ /* 0x000fe40000000000 */
[----:B------:R-:W-:Y:S01]  /*a820*/  UIADD3 UR11, UR11, UR9, URZ ;  /* 0x000000090b0b7290 */ /* 0x000fe2000fffe03f */
[----:B------:R-:W-:Y:S01]  /*a830*/  ULDC UR13, c[0x0][0x618] ;  /* 0x00018600000d7ab9 */ /* 0x000fe20000000800 */
[----:B------:R-:W-:Y:S01]  /*a840*/  ULDC.64 UR4, c[0x0][0x640] ;  /* 0x0001900000047ab9 */ /* 0x000fe20000000a00 */
[----:B------:R-:W-:Y:S01]  /*a850*/  USHF.L.U32 UR18, UR12, UR22, URZ ;  /* 0x000000160c127299 */ /* 0x000fe2000800063f */
[----:B------:R-:W-:Y:S01]  /*a860*/  ISETP.NE.U32.AND P0, PT, RZ, UR4, PT ;  /* 0x00000004ff007c0c */ /* 0x000fe2000bf05070 */
[----:B------:R-:W-:Y:S01]  /*a870*/  USHF.R.U64 UR12, UR10, UR13, UR11 ;  /* 0x0000000d0a0c7299 */ /* 0x000fe2000800120b */
[----:B0-----:R-:W-:Y:S01]  /*a880*/  R2UR UR16, R0 ;  /* 0x00000000001072ca */ /* 0x001fe200000e0000 */
[----:B------:R-:W-:Y:S01]  /*a890*/  USHF.R.U32.HI UR10, URZ, UR13, UR11 ;  /* 0x0000000d3f0a7299 */ /* 0x000fe2000801160b */
[----:B------:R-:W-:Y:S01]  /*a8a0*/  ISETP.NE.AND.EX P0, PT, RZ, UR5, PT, P0 ;  /* 0x00000005ff007c0c */ /* 0x000fe2000bf05300 */
[----:B------:R-:W-:Y:S01]  /*a8b0*/  ULDC UR17, c[0x0][0x608] ;  /* 0x0001820000117ab9 */ /* 0x000fe20000000800 */
[----:B------:R-:W-:-:S02]  /*a8c0*/  ULOP3.LUT UR23, URZ, UR18, URZ, 0x33, !UPT ;  /* 0x000000123f177292 */ /* 0x000fc4000f8e333f */
[----:B------:R-:W-:Y:S02]  /*a8d0*/  USHF.R.U64 UR18, UR12, UR17, UR10 ;  /* 0x000000110c127299 */ /* 0x000fe4000800120a */
[----:B------:R-:W-:Y:S01]  /*a8e0*/  USHF.R.U32.HI UR10, URZ, UR17, UR10 ;  /* 0x000000113f0a7299 */ /* 0x000fe2000801160a */
[----:B------:R-:W-:Y:S01]  /*a8f0*/  UMOV UR20, 0x1 ;  /* 0x0000000100147882 */ /* 0x000fe20000000000 */
[----:B------:R-:W-:Y:S02]  /*a900*/  UIADD3 UR14, -UR14, URZ, URZ ;  /* 0x0000003f0e0e7290 */ /* 0x000fe4000fffe13f */
[----:B------:R-:W-:Y:S02]  /*a910*/  USHF.L.U32 UR13, UR20, UR22, URZ ;  /* 0x00000016140d7299 */ /* 0x000fe4000800063f */
[----:B------:R-:W-:Y:S01]  /*a920*/  USHF.R.U64 UR20, UR18, UR22, UR10 ;  /* 0x0000001612147299 */ /* 0x000fe2000800120a */
[----:B------:R-:W-:Y:S01]  /*a930*/  ULDC UR15, c[0x0][0x144] ;  /* 0x00005100000f7ab9 */ /* 0x000fe20000000800 */
[----:B------:R-:W-:Y:S01]  /*a940*/  ULDC UR8, c[0x0][0x600] ;  /* 0x0001800000087ab9 */ /* 0x000fe20000000800 */
[----:B------:R-:W-:-:S02]  /*a950*/  UIADD3 UR21, -UR16, URZ, URZ ;  /* 0x0000003f10157290 */ /* 0x000fc4000fffe13f */
[----:B------:R-:W-:Y:S02]  /*a960*/  USHF.R.U32.HI UR17, URZ, UR22, UR10 ;  /* 0x000000163f117299 */ /* 0x000fe4000801160a */
[----:B------:R-:W-:Y:S02]  /*a970*/  UIADD3 UR9, UR8, -0x1, URZ ;  /* 0xffffffff08097890 */ /* 0x000fe4000fffe03f */
[----:B------:R-:W-:Y:S01]  /*a980*/  UIMAD UR22, UR15, UR14, UR7 ;  /* 0x0000000e0f1672a4 */ /* 0x000fe2000f8e0207 */
[----:B------:R-:W-:Y:S01]  /*a990*/  ULDC UR26, c[0x0][0x148] ;  /* 0x00005200001a7ab9 */ /* 0x000fe20000000800 */
[----:B------:R-:W-:Y:S01]  /*a9a0*/  ULDC UR24, c[0x0][0x648] ;  /* 0x0001920000187ab9 */ /* 0x000fe20000000800 */
[----:B------:R-:W-:Y:S01]  /*a9b0*/  ULDC UR25, c[0x0][0x638] ;  /* 0x00018e0000197ab9 */ /* 0x000fe20000000800 */
        /* <DEDUP_REMOVED lines=12> */
.L_x_292:
[----:B------:R-:W-:Y:S01]  /*aa80*/  UISETP.NE.AND UP0, UPT, UR40, URZ, UPT ;  /* 0x0000003f2800728c */ /* 0x000fe2000bf05270 */
[----:B------:R-:W-:Y:S01]  /*aa90*/  IMAD.MOV.U32 R0, RZ, RZ, 0x1 ;  /* 0x00000001ff007424 */ /* 0x000fe200078e00ff */
[----:B------:R-:W-:Y:S01]  /*aaa0*/  USHF.R.U64 UR4, UR16, UR24, UR17 ;  /* 0x0000001810047299 */ /* 0x000fe20008001211 */
[----:B------:R-:W-:Y:S01]  /*aab0*/  IMAD.U32 R19, RZ, RZ, UR6 ;  /* 0x00000006ff137e24 */ /* 0x000fe2000f8e00ff */
[----:B------:R-:W-:Y:S02]  /*aac0*/  ULOP3.LUT UR18, UR18, UR23, URZ, 0xc0, !UPT ;  /* 0x0000001712127292 */ /* 0x000fe4000f8ec03f */
[----:B------:R-:W-:Y:S02]  /*aad0*/  UIADD3 UR5, -UR4, URZ, URZ ;  /* 0x0000003f04057290 */ /* 0x000fe4000fffe13f */
[----:B------:R-:W-:Y:S02]  /*aae0*/  ULOP3.LUT UR9, UR12, UR9, URZ, 0xc0, !UPT ;  /* 0x000000090c097292 */ /* 0x000fe4000f8ec03f */
[----:B------:R-:W-:-:S02]  /*aaf0*/  UIMAD UR4, UR13, UR4, UR18 ;  /* 0x000000040d0472a4 */ /* 0x000fc4000f8e0212 */
[----:B------:R-:W-:Y:S02]  /*ab00*/  @UP0 UIMAD UR22, UR26, UR21, UR19 ;  /* 0x000000151a1602a4 */ /* 0x000fe4000f8e0213 */
[----:B------:R-:W-:Y:S01]  /*ab10*/  UIMAD UR5, UR5, UR25, UR20 ;  /* 0x00000019050572a4 */ /* 0x000fe2000f8e0214 */
[----:B------:R-:W-:Y:S02]  /*ab20*/  ULDC UR7, c[0x0][0x610] ;  /* 0x0001840000077ab9 */ /* 0x000fe40000000800 */
[----:B------:R-:W-:Y:S02]  /*ab30*/  UIMAD UR4, UR4, UR7, UR22 ;  /* 0x00000007040472a4 */ /* 0x000fe4000f8e0216 */
[----:B------:R-:W-:-:S04]  /*ab40*/  UIMAD UR5, UR5, UR8, UR9 ;  /* 0x00000008050572a4 */ /* 0x000fc8000f8e0209 */
[----:B------:R-:W-:Y:S02]  /*ab50*/  USEL UR7, UR5, UR4, !UP0 ;  /* 0x0000000405077287 */ /* 0x000fe4000c000000 */
[----:B------:R-:W-:-:S04]  /*ab60*/  USEL UR4, UR4, UR5, !UP0 ;  /* 0x0000000504047287 */ /* 0x000fc8000c000000 */
[----:B------:R-:W-:Y:S02]  /*ab70*/  IMAD.U32 R2, RZ, RZ, UR7 ;  /* 0x00000007ff027e24 */ /* 0x000fe4000f8e00ff */
[----:B------:R-:W-:-:S07]  /*ab80*/  IMAD.U32 R18, RZ, RZ, UR4 ;  /* 0x00000004ff127e24 */ /* 0x000fce000f8e00ff */
.L_x_290:
[----:B------:R-:W-:Y:S02]  /*ab90*/  LOP3.LUT P0, RZ, R0, 0xff, RZ, 0xc0, !PT ;  /* 0x000000ff00ff7812 */ /* 0x000fe4000780c0ff */
[----:B------:R-:W-:-:S11]  /*aba0*/  LOP3.LUT R172, R172, 0x1, RZ, 0x3c, !PT ;  /* 0x00000001acac7812 */ /* 0x000fd600078e3cff */
[----:B------:R-:W-:Y:S05]  /*abb0*/  @P0 BRA `(.L_x_293) ;  /* 0xffffff6800e80947 */ /* 0x000fea000383ffff */
[----:B------:R-:W-:Y:S05]  /*abc0*/  EXIT ;  /* 0x000000000000794d */ /* 0x000fea0003800000 */
.L_x_16:
[----:B------:R-:W-:-:S08]  /*abd0*/  ISETP.NE.AND P0, PT, RZ, UR6, PT ;  /* 0x00000006ff007c0c */ /* 0x000fd0000bf05270 */
[----:B-----5:R-:W0:-:S00]  /*abe0*/  USETMAXREG.DEALLOC.CTAPOOL 0x28 ;  /* 0x00000028000079c8 */ /* 0x020e0000080e0500 */
[----:B------:R-:W-:Y:S05]  /*abf0*/  @P0 EXIT ;  /* 0x000000000000094d */ /* 0x000fea0003800000 */
[----:B0-----:R-:W-:Y:S01]  /*ac00*/  LOP3.LUT P0, RZ, R4, 0xff, RZ, 0xc0, !PT ;  /* 0x000000ff04ff7812 */ /* 0x001fe2000780c0ff */
[----:B------:R-:W-:Y:S02]  /*ac10*/  IMAD.MOV.U32 R9, RZ, RZ, 0x1 ;  /* 0x00000001ff097424 */ /* 0x000fe400078e00ff */
[----:B------:R-:W-:-:S10]  /*ac20*/  IMAD.MOV.U32 R8, RZ, RZ, RZ ;  /* 0x000000ffff087224 */ /* 0x000fd400078e00ff */
[----:B------:R-:W-:Y:S05]  /*ac30*/  @!P0 BRA `(.L_x_294) ;  /* 0x0000000c00b48947 */ /* 0x000fea0003800000 */
[----:B------:R-:W0:Y:S01]  /*ac40*/  S2UR UR5, SR_CgaCtaId ;  /* 0x00000000000579c3 */ /* 0x000e220000008800 */
[----:B------:R-:W-:Y:S01]  /*ac50*/  ULDC UR14, c[0x0][0x658] ;  /* 0x00019600000e7ab9 */ /* 0x000fe20000000800 */
[----:B------:R-:W-:Y:S01]  /*ac60*/  UMOV UR6, 0xffffffff ;  /* 0xffffffff00067882 */ /* 0x000fe20000000000 */
[----:B------:R-:W-:Y:S01]  /*ac70*/  UMOV UR9, 0x1 ;  /* 0x0000000100097882 */ /* 0x000fe20000000000 */
[----:B------:R-:W-:Y:S01]  /*ac80*/  USHF.L.U32 UR6, UR6, UR14, URZ ;  /* 0x0000000e06067299 */ /* 0x000fe2000800063f */
[----:B------:R-:W-:Y:S01]  /*ac90*/  LOP3.LUT P0, RZ, R0, 0x1f, RZ, 0xc0, !PT ;  /* 0x0000001f00ff7812 */ /* 0x000fe2000780c0ff */
[----:B------:R-:W-:Y:S01]  /*aca0*/  BSSY B0, `(.L_x_294) ;  /* 0x00000e6000007945 */ /* 0x000fe20003800000 */
[C---:B------:R-:W-:Y:S01]  /*acb0*/  ISETP.NE.AND P3, PT, R3.reuse, RZ, PT ;  /* 0x000000ff0300720c */ /* 0x040fe20003f65270 */
[----:B------:R-:W-:Y:S01]  /*acc0*/  ULOP3.LUT UR22, URZ, UR6, URZ, 0x33, !UPT ;  /* 0x000000063f167292 */ /* 0x000fe2000f8e333f */
[----:B------:R-:W-:Y:S01]  /*acd0*/  ISETP.NE.OR P0, PT, R3, RZ, !P0 ;  /* 0x000000ff0300720c */ /* 0x000fe20004705670 */
[----:B------:R-:W-:Y:S01]  /*ace0*/  IMAD.MOV.U32 R0, RZ, RZ, 0x1 ;  /* 0x00000001ff007424 */ /* 0x000fe200078e00ff */
[----:B------:R-:W-:Y:S01]  /*acf0*/  ULDC UR13, c[0x0][0x600] ;  /* 0x00018000000d7ab9 */ /* 0x000fe20000000800 */
[----:B------:R-:W-:Y:S01]  /*ad00*/  IMAD.MOV.U32 R9, RZ, RZ, 0x1 ;  /* 0x00000001ff097424 */ /* 0x000fe200078e00ff */
[----:B------:R-:W-:Y:S01]  /*ad10*/  UMOV UR29, 0x11 ;  /* 0x00000011001d7882 */ /* 0x000fe20000000000 */
[----:B------:R-:W-:Y:S01]  /*ad20*/  IMAD.MOV.U32 R8, RZ, RZ, RZ ;  /* 0x000000ffff087224 */ /* 0x000fe200078e00ff */
[----:B------:R-:W-:-:S02]  /*ad30*/  UIADD3 UR43, UR37, 0x1, URZ ;  /* 0x00000001252b7890 */ /* 0x000fc4000fffe03f */
[----:B------:R-:W-:Y:S02]  /*ad40*/  ULOP3.LUT UR46, UR42, 0x2, URZ, 0xfc, !UPT ;  /* 0x000000022a2e7892 */ /* 0x000fe4000f8efc3f */
[----:B------:R-:W-:Y:S02]  /*ad50*/  UIADD3 UR13, UR13, -0x1, URZ ;  /* 0xffffffff0d0d7890 */ /* 0x000fe4000fffe03f */
[----:B------:R-:W-:Y:S01]  /*ad60*/  USHF.L.U32 UR14, UR9, UR14, URZ ;  /* 0x0000000e090e7299 */ /* 0x000fe2000800063f */
[----:B------:R-:W-:Y:S01]  /*ad70*/  ULDC.64 UR30, c[0x0][0x198] ;  /* 0x00006600001e7ab9 */ /* 0x000fe20000000a00 */
[----:B0-----:R-:W-:Y:S02]  /*ad80*/  USHF.R.U32.HI UR47, URZ, 0x2, UR5 ;  /* 0x000000023f2f7899 */ /* 0x001fe40008011605 */
[----:B------:R-:W-:Y:S02]  /*ad90*/  ULOP3.LUT UR4, UR5, 0x3, URZ, 0xc0, !UPT ;  /* 0x0000000305047892 */ /* 0x000fe4000f8ec03f */
[----:B------:R-:W-:-:S02]  /*ada0*/  USHF.L.U32 UR15, UR5, 0x6, URZ ;  /* 0x00000006050f7899 */ /* 0x000fc4000800063f */
[----:B------:R-:W-:Y:S02]  /*adb0*/  USHF.L.U32 UR21, UR5, 0xb, URZ ;  /* 0x0000000b05157899 */ /* 0x000fe4000800063f */
[----:B------:R-:W-:Y:S02]  /*adc0*/  ULOP3.LUT UR5, UR5, 0xfffffffc, URZ, 0xc0, !UPT ;  /* 0xfffffffc05057892 */ /* 0x000fe4000f8ec03f */
[----:B------:R-:W-:Y:S02]  /*add0*/  UISETP.GT.U32.AND UP0, UPT, UR4, 0xffff, UPT ;  /* 0x0000ffff0400788c */ /* 0x000fe4000bf04070 */
[----:B------:R-:W-:Y:S02]  /*ade0*/  ULOP3.LUT UR7, UR5, 0x1, URZ, 0xfc, !UPT ;  /* 0x0000000105077892 */ /* 0x000fe4000f8efc3f */
[----:B------:R-:W-:Y:S02]  /*adf0*/  ULOP3.LUT UR8, UR5, 0x2, URZ, 0xfc, !UPT ;  /* 0x0000000205087892 */ /* 0x000fe4000f8efc3f */
[----:B------:R-:W-:-:S02]  /*ae00*/  USHF.L.U32 UR6, UR9, UR5, URZ ;  /* 0x0000000509067299 */ /* 0x000fc4000800063f */
[----:B------:R-:W-:Y:S02]  /*ae10*/  ULOP3.LUT UR5, UR5, 0x3, URZ, 0xfc, !UPT ;  /* 0x0000000305057892 */ /* 0x000fe4000f8efc3f */
[----:B------:R-:W-:Y:S02]  /*ae20*/  USHF.L.U32 UR7, UR9, UR7, URZ ;  /* 0x0000000709077299 */ /* 0x000fe4000800063f */
[----:B------:R-:W-:Y:S02]  /*ae30*/  USHF.L.U32 UR8, UR9, UR8, URZ ;  /* 0x0000000809087299 */ /* 0x000fe4000800063f */
[----:B------:R-:W-:Y:S02]  /*ae40*/  USEL UR4, UR4, 0xffff, !UP0 ;  /* 0x0000ffff04047887 */ /* 0x000fe4000c000000 */
[----:B------:R-:W-:Y:S02]  /*ae50*/  USHF.L.U32 UR5, UR9, UR5, URZ ;  /* 0x0000000509057299 */ /* 0x000fe4000800063f */
[----:B------:R-:W-:-:S02]  /*ae60*/  ULOP3.LUT UR6, UR8, UR6, UR7, 0xfe, !UPT ;  /* 0x0000000608067292 */ /* 0x000fc4000f8efe07 */
[----:B------:R-:W-:Y:S02]  /*ae70*/  ULOP3.LUT UR4, UR4, 0xffff, URZ, 0xc0, !UPT ;  /* 0x0000ffff04047892 */ /* 0x000fe4000f8ec03f */
[----:B------:R-:W-:Y:S02]  /*ae80*/  ULOP3.LUT UR15, UR15, 0xc0, URZ, 0xc0, !UPT ;  /* 0x000000c00f0f7892 */ /* 0x000fe4000f8ec03f */
[----:B------:R-:W-:Y:S02]  /*ae90*/  ULOP3.LUT UR21, UR21, 0x1800, URZ, 0xc0, !UPT ;  /* 0x0000180015157892 */ /* 0x000fe4000f8ec03f */
[----:B------:R-:W-:Y:S02]  /*aea0*/  ULOP3.LUT UR23, UR6, UR5, URZ, 0xfc, !UPT ;  /* 0x0000000506177292 */ /* 0x000fe4000f8efc3f */
[----:B------:R-:W-:-:S12]  /*aeb0*/  USHF.L.U32 UR29, UR29, UR4, URZ ;  /* 0x000000041d1d7299 */ /* 0x000fd8000800063f */
.L_x_306:
[----:B------:R-:W-:-:S03]  /*aec0*/  UMOV UR4, 0xffffffff ;  /* 0xffffffff00047882 */ /* 0x000fc60000000000 */
[----:B------:R-:W-:Y:S05]  /*aed0*/  BRA.DIV UR4, `(.L_x_295) ;  /* 0x0000000e04dc7947 */ /* 0x000fea000b800000 */
[----:B------:R-:W-:-:S13]  /*aee0*/  ELECT P6, URZ, PT ;  /* 0x00000000003f782f */ /* 0x000fda00038c0000 */
.L_x_317:
[----:B------:R-:W0:Y:S01]  /*aef0*/  LDC R3, c[0x0][0x28c] ;  /* 0x0000a300ff037b82 */ /* 0x000e220000000800 */
[----:B------:R-:W-:Y:S01]  /*af00*/  BSSY B1, `(.L_x_296) ;  /* 0x000004a000017945 */ /* 0x000fe20003800000 */
[----:B0-----:R-:W-:-:S13]  /*af10*/  ISETP.LT.OR P6, PT, R3, 0x1, !P6 ;  /* 0x000000010300780c */ /* 0x001fda00077c1670 */
[----:B------:R-:W-:Y:S05]  /*af20*/  @P6 BRA `(.L_x_297) ;  /* 0x00000004001c6947 */ /* 0x000fea0003800000 */
[----:B------:R-:W-:Y:S01]  /*af30*/  LEA R18, R18, UR47, 0x1 ;  /* 0x0000002f12127c11 */ /* 0x000fe2000f8e08ff */
[----:B------:R-:W-:Y:S01]  /*af40*/  IMAD.MOV.U32 R11, RZ, RZ, RZ ;  /* 0x000000ffff0b7224 */ /* 0x000fe200078e00ff */
[----:B------:R-:W-:Y:S01]  /*af50*/  LEA R6, R2, UR15, 0x8 ;  /* 0x0000000f02067c11 */ /* 0x000fe2000f8e40ff */
[----:B------:R-:W-:Y:S02]  /*af60*/  IMAD.U32 R12, RZ, RZ, UR43 ;  /* 0x0000002bff0c7e24 */ /* 0x000fe4000f8e00ff */
[----:B------:R-:W-:Y:S02]  /*af70*/  IMAD.MOV.U32 R2, RZ, RZ, R9 ;  /* 0x000000ffff027224 */ /* 0x000fe400078e0009 */
[----:B------:R-:W-:Y:S02]  /*af80*/  IMAD.MOV.U32 R3, RZ, RZ, R8 ;  /* 0x000000ffff037224 */ /* 0x000fe400078e0008 */
[----:B------:R-:W-:-:S07]  /*af90*/  IMAD.SHL.U32 R18, R18, 0x20, RZ ;  /* 0x0000002012127824 */ /* 0x000fce00078e00ff */
.L_x_301:
[----:B------:R-:W0:Y:S01]  /*afa0*/  S2R R5, SR_CgaCtaId ;  /* 0x0000000000057919 */ /* 0x000e220000008800 */
[----:B------:R-:W-:-:S04]  /*afb0*/  MOV R4, 0x400 ;  /* 0x0000040000047802 */ /* 0x000fc80000000f00 */
[----:B0-----:R-:W-:Y:S02]  /*afc0*/  LEA R10, R5, R4, 0x18 ;  /* 0x00000004050a7211 */ /* 0x001fe400078ec0ff */
[----:B------:R-:W-:Y:S01]  /*afd0*/  SHF.L.U32 R4, R2, 0x1f, RZ ;  /* 0x0000001f02047819 */ /* 0x000fe200000006ff */
[----:B------:R-:W0:Y:S02]  /*afe0*/  @!P3 LDC R5, c[0x0][0x500] ;  /* 0x00014000ff05bb82 */ /* 0x000e240000000800 */
[----:B------:R-:W-:-:S04]  /*aff0*/  IMAD R7, R3, 0x8, R10 ;  /* 0x0000000803077824 */ /* 0x000fc800078e020a */
[----:B------:R-:W1:Y:S02]  /*b000*/  SYNCS.PHASECHK.TRANS64.TRYWAIT P1, [R7+URZ+0x10], R4 ;  /* 0x00001004070075a7 */ /* 0x000e64000802017f */
[----:B-1----:R-:W-:Y:S05]  /*b010*/  @!P1 BRA `(.L_x_298) ;  /* 0x0000000c00ac9947 */ /* 0x002fea0003800000 */
.L_x_318:
[----:B------:R-:W-:Y:S01]  /*b020*/  UPRMT UR4, UR46, 0x9910, URZ ;  /* 0x000099102e047896 */ /* 0x000fe2000800003f */
[----:B0-----:R0:W-:Y:S03]  /*b030*/  @!P3 SYNCS.ARRIVE.TRANS64 RZ, [R7+URZ], R5 ;  /* 0x0000000507ffb9a7 */ /* 0x0011e6000800003f */
[----:B------:R-:W-:-:S06]  /*b040*/  UISETP.NE.AND UP0, UPT, UR4, 0x2, UPT ;  /* 0x000000020400788c */ /* 0x000fcc000bf05270 */
[----:B------:R-:W-:-:S13]  /*b050*/  PLOP3.LUT P1, PT, PT, PT, UP0, 0x80, 0x0 ;  /* 0x000000000000781c */ /* 0x000fda0003f2f008 */
[----:B0-----:R-:W-:Y:S05]  /*b060*/  @P1 BRA `(.L_x_299) ;  /* 0x0000000000041947 */ /* 0x001fea0003800000 */
[----:B------:R-:W-:Y:S01]  /*b070*/  BPT.TRAP 0x1 ;  /* 0x000000040000795c */ /* 0x000fe20000300000 */
.L_x_299:
[----:B------:R-:W-:Y:S05]  /*b080*/  @P0 BRA `(.L_x_300) ;  /* 0x0000000000040947 */ /* 0x000fea0003800000 */
[----:B------:R-:W-:Y:S01]  /*b090*/  BPT.TRAP 0x1 ;  /* 0x000000040000795c */ /* 0x000fe20000300000 */
.L_x_300:
[C---:B-1----:R-:W-:Y:S01]  /*b0a0*/  LEA R4, R3.reuse, UR47, 0x2 ;  /* 0x0000002f03047c11 */ /* 0x042fe2000f8e10ff */
[----:B------:R-:W-:Y:S01]  /*b0b0*/  VIADD R12, R12, 0xffffffff ;  /* 0xffffffff0c0c7836 */ /* 0x000fe20000000000 */
[----:B------:R-:W-:Y:S01]  /*b0c0*/  LEA R5, R3, UR21, 0xe ;  /* 0x0000001503057c11 */ /* 0x000fe2000f8e70ff */
[----:B------:R-:W-:Y:S01]  /*b0d0*/  UIADD3 UR4, UP0, UR30, 0xf0, URZ ;  /* 0x000000f01e047890 */ /* 0x000fe2000ff1e03f */
[----:B------:R-:W-:Y:S01]  /*b0e0*/  R2UR UR34, R11 ;  /* 0x000000000b2272ca */ /* 0x000fe200000e0000 */
[----:B------:R-:W-:Y:S01]  /*b0f0*/  IMAD.SHL.U32 R4, R4, 0x400, RZ ;  /* 0x0000040004047824 */ /* 0x000fe200078e00ff */
[----:B------:R-:W-:Y:S01]  /*b100*/  R2UR UR33, R7 ;  /* 0x00000000072172ca */ /* 0x000fe200000e0000 */
[--C-:B------:R-:W-:Y:S01]  /*b110*/  IMAD R5, R5, 0x4, R10.reuse ;  /* 0x0000000405057824 */ /* 0x100fe200078e020a */
[----:B------:R-:W-:Y:S01]  /*b120*/  R2UR UR36, R19 ;  /* 0x00000000132472ca */ /* 0x000fe200000e0000 */
[----:B------:R-:W-:Y:S01]  /*b130*/  IMAD R4, R4, 0x4, R10 ;  /* 0x0000000404047824 */ /* 0x000fe200078e020a */
[----:B------:R-:W-:Y:S01]  /*b140*/  R2UR UR35, R18 ;  /* 0x00000000122372ca */ /* 0x000fe200000e0000 */
[----:B------:R-:W-:Y:S01]  /*b150*/  UIADD3 UR44, UP1, UR30, 0x1f0, URZ ;  /* 0x000001f01e2c7890 */ /* 0x000fe2000ff3e03f */
[----:B------:R-:W-:Y:S01]  /*b160*/  R2UR UR8, R5 ;  /* 0x00000000050872ca */ /* 0x000fe200000e0000 */
[----:B------:R-:W-:Y:S01]  /*b170*/  UIADD3.X UR5, URZ, UR31, URZ, UP0, !UPT ;  /* 0x0000001f3f057290 */ /* 0x000fe200087fe43f */
[----:B------:R-:W-:Y:S01]  /*b180*/  R2UR UR24, R4 ;  /* 0x00000000041872ca */ /* 0x000fe200000e0000 */
[----:B------:R-:W-:Y:S01]  /*b190*/  UPRMT UR48, URZ, 0x5410, UR29 ;  /* 0x000054103f307896 */ /* 0x000fe2000800001d */
[----:B------:R-:W-:Y:S01]  /*b1a0*/  R2UR UR19, R6 ;  /* 0x00000000061372ca */ /* 0x000fe200000e0000 */
[----:B------:R-:W-:Y:S01]  /*b1b0*/  UIADD3 UR26, UR34, 0x20, URZ ;  /* 0x00000020221a7890 */ /* 0x000fe2000fffe03f */
[----:B------:R-:W-:Y:S01]  /*b1c0*/  ISETP.GT.AND P2, PT, R12, 0x1, PT ;  /* 0x000000010c00780c */ /* 0x000fe20003f44270 */
[----:B------:R-:W-:Y:S01]  /*b1d0*/  UIADD3.X UR45, URZ, UR31, URZ, UP1, !UPT ;  /* 0x0000001f3f2d7290 */ /* 0x000fe20008ffe43f */
[----:B------:R-:W-:Y:S01]  /*b1e0*/  VIADD R3, R3, 0x1 ;  /* 0x0000000103037836 */ /* 0x000fe20000000000 */
[----:B------:R-:W-:Y:S01]  /*b1f0*/  UPRMT UR49, URZ, 0x5410, UR23 ;  /* 0x000054103f317896 */ /* 0x000fe20008000017 */
[----:B------:R-:W-:Y:S01]  /*b200*/  VIADD R11, R11, 0x40 ;  /* 0x000000400b0b7836 */ /* 0x000fe20000000000 */
[----:B------:R-:W-:Y:S01]  /*b210*/  UMOV UR6, 0x0 ;  /* 0x0000000000067882 */ /* 0x000fe20000000000 */
[----:B------:R-:W-:Y:S01]  /*b220*/  UMOV UR7, 0x10000000 ;  /* 0x1000000000077882 */ /* 0x000fe20000000000 */
[----:B------:R-:W-:Y:S01]  /*b230*/  UIADD3 UR16, UR8, 0x8100, URZ ;  /* 0x0000810008107890 */ /* 0x000fe2000fffe03f */
[----:B------:R-:W-:Y:S01]  /*b240*/  ISETP.NE.AND P1, PT, R3, 0x2, PT ;  /* 0x000000020300780c */ /* 0x000fe20003f25270 */
[----:B------:R-:W-:-:S02]  /*b250*/  UIADD3 UR32, UR24, 0x100, URZ ;  /* 0x0000010018207890 */ /* 0x000fc4000fffe03f */
[----:B------:R-:W-:Y:S01]  /*b260*/  UIADD3 UR24, UR24, 0x2100, URZ ;  /* 0x0000210018187890 */ /* 0x000fe2000fffe03f */
[----:B------:R-:W-:Y:S01]  /*b270*/  SEL R5, RZ, 0x1, P1 ;  /* 0x00000001ff057807 */ /* 0x000fe20000800000 */
[----:B------:R-:W-:Y:S01]  /*b280*/  UIADD3 UR8, UR8, 0x10100, URZ ;  /* 0x0001010008087890 */ /* 0x000fe2000fffe03f */
[----:B------:R-:W-:Y:S01]  /*b290*/  SEL R3, R3, RZ, P1 ;  /* 0x000000ff03037207 */ /* 0x000fe20000800000 */
[----:B------:R-:W-:Y:S01]  /*b2a0*/  UMOV UR25, UR33 ;  /* 0x0000002100197c82 */ /* 0x000fe20008000000 */
[----:B------:R-:W-:Y:S01]  /*b2b0*/  UMOV UR28, UR36 ;  /* 0x00000024001c7c82 */ /* 0x000fe20008000000 */
[----:B------:R-:W-:Y:S01]  /*b2c0*/  UMOV UR27, UR35 ;  /* 0x00000023001b7c82 */ /* 0x000fe20008000000 */
[----:B------:R-:W-:Y:S01]  /*b2d0*/  UMOV UR17, UR33 ;  /* 0x0000002100117c82 */ /* 0x000fe20008000000 */
[----:B------:R-:W-:Y:S01]  /*b2e0*/  UMOV UR18, UR34 ;  /* 0x0000002200127c82 */ /* 0x000fe20008000000 */
[----:B------:R-:W-:Y:S01]  /*b2f0*/  UMOV UR20, UR36 ;  /* 0x0000002400147c82 */ /* 0x000fe20008000000 */
[----:B------:R0:W-:Y:S01]  /*b300*/  UTMALDG.3D.MULTICAST [UR32], [UR4], UR48, desc[UR6] ;  /* 0x00000620040073b4 */ /* 0x0001e20008011830 */
[----:B------:R-:W-:Y:S01]  /*b310*/  UMOV UR9, UR33 ;  /* 0x0000002100097c82 */ /* 0x000fe20008000000 */
[----:B------:R-:W-:Y:S01]  /*b320*/  UMOV UR11, UR19 ;  /* 0x00000013000b7c82 */ /* 0x000fe20008000000 */
[----:B------:R-:W-:Y:S01]  /*b330*/  UMOV UR12, UR36 ;  /* 0x00000024000c7c82 */ /* 0x000fe20008000000 */
[----:B------:R-:W-:Y:S01]  /*b340*/  UMOV UR10, UR26 ;  /* 0x0000001a000a7c82 */ /* 0x000fe20008000000 */
[----:B------:R-:W-:Y:S01]  /*b350*/  LOP3.LUT R2, R2, R5, RZ, 0x3c, !PT ;  /* 0x0000000502027212 */ /* 0x000fe200078e3cff */
[----:B------:R0:W-:Y:S01]  /*b360*/  UTMALDG.3D.MULTICAST [UR24], [UR4], UR48, desc[UR6] ;  /* 0x00000618040073b4 */ /* 0x0001e20008011830 */
[----:B------:R0:W-:Y:S01]  /*b370*/  UTMALDG.3D.MULTICAST [UR16], [UR44], UR49, desc[UR6] ;  /* 0x000006102c0073b4 */ /* 0x0001e20008011831 */
[----:B------:R0:W-:Y:S02]  /*b380*/  UTMALDG.3D.MULTICAST [UR8], [UR44], UR49, desc[UR6] ;  /* 0x000006082c0073b4 */ /* 0x0001e40008011831 */
[----:B0-----:R-:W-:Y:S05]  /*b390*/  @P2 BRA `(.L_x_301) ;  /* 0xfffffffc00002947 */ /* 0x001fea000383ffff */
.L_x_297:
[----:B------:R-:W-:Y:S05]  /*b3a0*/  BSYNC B1 ;  /* 0x0000000000017941 */ /* 0x000fea0003800000 */
.L_x_296:
[----:B------:R-:W-:Y:S01]  /*b3b0*/  LOP3.LUT P4, RZ, R0, 0xff, RZ, 0xc0, !PT ;  /* 0x000000ff00ff7812 */ /* 0x000fe2000788c0ff */
[----:B------:R-:W-:Y:S01]  /*b3c0*/  VIADD R8, R8, UR37 ;  /* 0x0000002508087c36 */ /* 0x000fe20008000000 */
[----:B------:R-:W-:Y:S01]  /*b3d0*/  ULDC.64 UR4, c[0x0][0x650] ;  /* 0x0001940000047ab9 */ /* 0x000fe20000000a00 */
[----:B------:R-:W-:Y:S01]  /*b3e0*/  BSSY B1, `(.L_x_302) ;  /* 0x000006f000017945 */ /* 0x000fe20003800000 */
[----:B------:R-:W-:Y:S02]  /*b3f0*/  IMAD.MOV.U32 R18, RZ, RZ, -0x1 ;  /* 0xffffffffff127424 */ /* 0x000fe400078e00ff */
[----:B------:R-:W-:Y:S01]  /*b400*/  SHF.R.U32.HI R0, RZ, 0x1, R8 ;  /* 0x00000001ff007819 */ /* 0x000fe20000011608 */
[----:B------:R-:W-:Y:S01]  /*b410*/  IMAD.MOV.U32 R19, RZ, RZ, -0x1 ;  /* 0xffffffffff137424 */ /* 0x000fe200078e00ff */
[----:B------:R-:W-:Y:S02]  /*b420*/  ISETP.GT.U32.AND P1, PT, R8, 0x1, PT ;  /* 0x000000010800780c */ /* 0x000fe40003f24070 */
[----:B------:R-:W-:-:S02]  /*b430*/  LOP3.LUT R0, R0, 0x1, RZ, 0xc0, !PT ;  /* 0x0000000100007812 */ /* 0x000fc400078ec0ff */
[----:B------:R-:W-:Y:S01]  /*b440*/  LOP3.LUT R8, R8, 0x1, RZ, 0xc0, !PT ;  /* 0x0000000108087812 */ /* 0x000fe200078ec0ff */
[----:B------:R-:W0:Y:S01]  /*b450*/  @P4 S2R R3, SR_CgaCtaId ;  /* 0x0000000000034919 */ /* 0x000e220000008800 */
[----:B------:R-:W-:Y:S02]  /*b460*/  @P4 MOV R2, 0x400 ;  /* 0x0000040000024802 */ /* 0x000fe40000000f00 */
[----:B------:R-:W-:Y:S02]  /*b470*/  ISETP.NE.U32.AND P2, PT, R0, 0x1, PT ;  /* 0x000000010000780c */ /* 0x000fe40003f45070 */
[----:B0-----:R-:W-:Y:S01]  /*b480*/  @P4 LEA R2, R3, R2, 0x18 ;  /* 0x0000000203024211 */ /* 0x001fe200078ec0ff */
[----:B------:R-:W-:-:S03]  /*b490*/  IMAD.U32 R3, RZ, RZ, UR37 ;  /* 0x00000025ff037e24 */ /* 0x000fc6000f8e00ff */
[----:B------:R0:W-:Y:S01]  /*b4a0*/  @P4 SYNCS.ARRIVE.TRANS64.A1T0 RZ, [R2+URZ+0x58], RZ ;  /* 0x000058ff02ff49a7 */ /* 0x0001e2000810003f */
[----:B------:R-:W-:Y:S02]  /*b4b0*/  IADD3 R16, P4, R16, UR38, RZ ;  /* 0x0000002610107c10 */ /* 0x000fe4000ff9e0ff */
[----:B------:R-:W-:Y:S02]  /*b4c0*/  ISETP.LT.U32.AND P1, PT, R3, 0x2, P1 ;  /* 0x000000020300780c */ /* 0x000fe40000f21070 */
[----:B------:R-:W-:Y:S02]  /*b4d0*/  IADD3.X R17, R17, UR41, RZ, P4, !PT ;  /* 0x0000002911117c10 */ /* 0x000fe4000a7fe4ff */
[----:B------:R-:W-:Y:S02]  /*b4e0*/  ISETP.GE.U32.AND P4, PT, R16, UR4, PT ;  /* 0x0000000410007c0c */ /* 0x000fe4000bf86070 */
[----:B------:R-:W-:Y:S02]  /*b4f0*/  SEL R0, RZ, 0x1, !P1 ;  /* 0x00000001ff007807 */ /* 0x000fe40004800000 */
[----:B------:R-:W-:-:S02]  /*b500*/  ISETP.GE.U32.AND.EX P1, PT, R17, UR5, PT, P4 ;  /* 0x0000000511007c0c */ /* 0x000fc4000bf26140 */
[----:B------:R-:W-:Y:S02]  /*b510*/  ISETP.GT.U32.AND P2, PT, R3, 0x1, !P2 ;  /* 0x000000010300780c */ /* 0x000fe40005744070 */
[----:B------:R-:W-:Y:S02]  /*b520*/  PRMT R3, RZ, 0x7610, R3 ;  /* 0x00007610ff037816 */ /* 0x000fe40000000003 */
[----:B0-----:R-:W-:-:S04]  /*b530*/  SEL R2, RZ, 0x1, !P2 ;  /* 0x00000001ff027807 */ /* 0x001fc80005000000 */
[--C-:B------:R-:W-:Y:S01]  /*b540*/  LOP3.LUT R9, R2, R9, R0.reuse, 0x96, !PT ;  /* 0x0000000902097212 */ /* 0x100fe200078e9600 */
[----:B------:R-:W-:Y:S01]  /*b550*/  IMAD.MOV.U32 R2, RZ, RZ, -0x1 ;  /* 0xffffffffff027424 */ /* 0x000fe200078e00ff */
[----:B------:R-:W-:Y:S01]  /*b560*/  PRMT R0, RZ, 0x7610, R0 ;  /* 0x00007610ff007816 */ /* 0x000fe20000000000 */
[----:B------:R-:W-:Y:S06]  /*b570*/  @P1 BRA `(.L_x_303) ;  /* 0x0000000400541947 */ /* 0x000fec0003800000 */
[----:B------:R-:W0:Y:S01]  /*b580*/  S2UR UR4, SR_CTAID.X ;  /* 0x00000000000479c3 */ /* 0x000e220000002500 */
[----:B------:R-:W-:Y:S01]  /*b590*/  ULDC.64 UR6, c[0x0][0x628] ;  /* 0x00018a0000067ab9 */ /* 0x000fe20000000a00 */
[----:B------:R-:W-:Y:S01]  /*b5a0*/  ULDC UR5, c[0x0][0x150] ;  /* 0x0000540000057ab9 */ /* 0x000fe20000000800 */
[----:B------:R-:W-:Y:S01]  /*b5b0*/  ISETP.NE.U32.AND P1, PT, RZ, UR6, PT ;  /* 0x00000006ff007c0c */ /* 0x000fe2000bf25070 */
[----:B------:R-:W-:Y:S01]  /*b5c0*/  ULDC UR8, c[0x0][0x630] ;  /* 0x00018c0000087ab9 */ /* 0x000fe20000000800 */
[----:B------:R-:W-:Y:S01]  /*b5d0*/  ULDC UR10, c[0x0][0x154] ;  /* 0x00005500000a7ab9 */ /* 0x000fe20000000800 */
[----:B------:R-:W-:Y:S01]  /*b5e0*/  IMAD.MOV.U32 R2, RZ, RZ, R16 ;  /* 0x000000ffff027224 */ /* 0x000fe200078e0010 */
[----:B------:R-:W-:Y:S01]  /*b5f0*/  ISETP.NE.AND.EX P1, PT, RZ, UR7, PT, P1 ;  /* 0x00000007ff007c0c */ /* 0x000fe2000bf25310 */
[----:B------:R-:W1:Y:S01]  /*b600*/  S2UR UR9, SR_CTAID.Y ;  /* 0x00000000000979c3 */ /* 0x000e620000002600 */
[----:B0-----:R-:W-:-:S05]  /*b610*/  I2FP.F32.U32 R3, UR4 ;  /* 0x0000000400037c45 */ /* 0x001fca0008201000 */
[----:B------:R-:W-:Y:S01]  /*b620*/  FMUL R10, R3, UR5 ;  /* 0x00000005030a7c20 */ /* 0x000fe20008400000 */
[----:B------:R-:W-:-:S05]  /*b630*/  IMAD.MOV.U32 R3, RZ, RZ, R17 ;  /* 0x000000ffff037224 */ /* 0x000fca00078e0011 */
[----:B------:R-:W-:Y:S05]  /*b640*/  @!P1 BRA `(.L_x_304) ;  /* 0x0000000000289947 */ /* 0x000fea0003800000 */
[----:B------:R-:W-:Y:S02]  /*b650*/  ULDC UR5, c[0x0][0x634] ;  /* 0x00018d0000057ab9 */ /* 0x000fe40000000800 */
[----:B------:R-:W-:-:S05]  /*b660*/  IADD3 R7, P1, R16, UR5, RZ ;  /* 0x0000000510077c10 */ /* 0x000fca000ff3e0ff */
[----:B------:R-:W-:-:S04]  /*b670*/  IMAD.X R11, RZ, RZ, R17, P1 ;  /* 0x000000ffff0b7224 */ /* 0x000fc800008e0611 */
[----:B------:R-:W-:-:S04]  /*b680*/  IMAD.WIDE.U32 R4, R11, UR6, RZ ;  /* 0x000000060b047c25 */ /* 0x000fc8000f8e00ff */
[----:B------:R-:W-:-:S04]  /*b690*/  IMAD.WIDE.U32 R4, P1, R7, UR7, R4 ;  /* 0x0000000707047c25 */ /* 0x000fc8000f820004 */
[----:B------:R-:W-:-:S04]  /*b6a0*/  IMAD.WIDE.U32 R6, R7, UR6, RZ ;  /* 0x0000000607067c25 */ /* 0x000fc8000f8e00ff */
[----:B------:R-:W-:Y:S01]  /*b6b0*/  IMAD.X R3, RZ, RZ, RZ, P1 ;  /* 0x000000ffff037224 */ /* 0x000fe200008e06ff */
[----:B------:R-:W-:Y:S01]  /*b6c0*/  IADD3 RZ, P1, R7, R4, RZ ;  /* 0x0000000407ff7210 */ /* 0x000fe20007f3e0ff */
[----:B------:R-:W-:-:S04]  /*b6d0*/  IMAD.MOV.U32 R2, RZ, RZ, R5 ;  /* 0x000000ffff027224 */ /* 0x000fc800078e0005 */
[----:B------:R-:W-:-:S08]  /*b6e0*/  IMAD.WIDE.U32.X R2, R11, UR7, R2, P1 ;  /* 0x000000070b027c25 */ /* 0x000fd000088e0402 */
.L_x_304:
[--C-:B------:R-:W-:Y:S01]  /*b6f0*/  SHF.R.U64 R19, R2, UR8, R3.reuse ;  /* 0x0000000802137c19 */ /* 0x100fe20008001203 */
[----:B------:R-:W0:Y:S01]  /*b700*/  F2I.U32.TRUNC.NTZ R10, R10 ;  /* 0x0000000a000a7305 */ /* 0x000e22000020f000 */
[----:B------:R-:W-:Y:S01]  /*b710*/  SHF.R.U32.HI R2, RZ, UR8, R3 ;  /* 0x00000008ff027c19 */ /* 0x000fe20008011603 */
[----:B------:R-:W-:Y:S01]  /*b720*/  ULDC.64 UR6, c[0x0][0x620] ;  /* 0x0001880000067ab9 */ /* 0x000fe20000000a00 */
[----:B------:R-:W-:Y:S01]  /*b730*/  IADD3 R5, P1, RZ, -R19, RZ ;  /* 0x80000013ff057210 */ /* 0x000fe20007f3e0ff */
[----:B------:R-:W2:Y:S01]  /*b740*/  LDC R15, c[0x0][0x610] ;  /* 0x00018400ff0f7b82 */ /* 0x000ea20000000800 */
[----:B-1----:R-:W-:Y:S01]  /*b750*/  I2FP.F32.U32 R4, UR9 ;  /* 0x0000000900047c45 */ /* 0x002fe20008201000 */
[----:B------:R-:W-:Y:S01]  /*b760*/  ULDC UR8, c[0x0][0x658] ;  /* 0x0001960000087ab9 */ /* 0x000fe20000000800 */
[----:B------:R-:W-:Y:S01]  /*b770*/  ULDC UR12, c[0x0][0x648] ;  /* 0x00019200000c7ab9 */ /* 0x000fe20000000800 */
[----:B------:R-:W-:Y:S02]  /*b780*/  IMAD.X R2, RZ, RZ, ~R2, P1 ;  /* 0x000000ffff027224 */ /* 0x000fe400008e0e02 */
[----:B------:R-:W-:Y:S01]  /*b790*/  FMUL R6, R4, UR10 ;  /* 0x0000000a04067c20 */ /* 0x000fe20008400000 */
[----:B------:R-:W-:Y:S01]  /*b7a0*/  ULDC.64 UR10, c[0x0][0x640] ;  /* 0x00019000000a7ab9 */ /* 0x000fe20000000a00 */
[----:B------:R-:W-:Y:S01]  /*b7b0*/  IMAD R4, R2, UR6, RZ ;  /* 0x0000000602047c24 */ /* 0x000fe2000f8e02ff */
[----:B------:R-:W-:Y:S01]  /*b7c0*/  ISETP.NE.U32.AND P1, PT, RZ, UR10, PT ;  /* 0x0000000aff007c0c */ /* 0x000fe2000bf25070 */
[C---:B------:R-:W-:Y:S01]  /*b7d0*/  IMAD.WIDE.U32 R2, R5.reuse, UR6, R16 ;  /* 0x0000000605027c25 */ /* 0x040fe2000f8e0010 */
[----:B0-----:R-:W-:Y:S01]  /*b7e0*/  R2UR UR5, R10 ;  /* 0x000000000a0572ca */ /* 0x001fe200000e0000 */
[----:B------:R-:W0:Y:S01]  /*b7f0*/  F2I.U32.TRUNC.NTZ R6, R6 ;  /* 0x0000000600067305 */ /* 0x000e22000020f000 */
[----:B------:R-:W-:Y:S01]  /*b800*/  ULDC UR6, c[0x0][0x618] ;  /* 0x0001860000067ab9 */ /* 0x000fe20000000800 */
[----:B------:R-:W-:Y:S01]  /*b810*/  IMAD R5, R5, UR7, R4 ;  /* 0x0000000705057c24 */ /* 0x000fe2000f8e0204 */
[----:B------:R-:W-:-:S03]  /*b820*/  ISETP.NE.AND.EX P1, PT, RZ, UR11, PT, P1 ;  /* 0x0000000bff007c0c */ /* 0x000fc6000bf25310 */
[----:B------:R-:W-:-:S05]  /*b830*/  IMAD.IADD R3, R3, 0x1, R5 ;  /* 0x0000000103037824 */ /* 0x000fca00078e0205 */
[--C-:B------:R-:W-:Y:S02]  /*b840*/  SHF.R.U64 R10, R2, UR6, R3.reuse ;  /* 0x00000006020a7c19 */ /* 0x100fe40008001203 */
[----:B------:R-:W-:Y:S01]  /*b850*/  SHF.R.U32.HI R3, RZ, UR6, R3 ;  /* 0x00000006ff037c19 */ /* 0x000fe20008011603 */
[----:B------:R-:W-:Y:S01]  /*b860*/  ULDC UR6, c[0x0][0x608] ;  /* 0x0001820000067ab9 */ /* 0x000fe20000000800 */
[----:B0-----:R-:W-:Y:S02]  /*b870*/  R2UR UR7, R6 ;  /* 0x00000000060772ca */ /* 0x001fe400000e0000 */
[--C-:B------:R-:W-:Y:S02]  /*b880*/  SHF.R.U64 R12, R10, UR6, R3.reuse ;  /* 0x000000060a0c7c19 */ /* 0x100fe40008001203 */
[----:B------:R-:W-:Y:S01]  /*b890*/  SHF.R.U32.HI R3, RZ, UR6, R3 ;  /* 0x00000006ff037c19 */ /* 0x000fe20008011603 */
[----:B------:R-:W-:-:S03]  /*b8a0*/  UIADD3 UR6, -UR5, URZ, URZ ;  /* 0x0000003f05067290 */ /* 0x000fc6000fffe13f */
[--C-:B------:R-:W-:Y:S01]  /*b8b0*/  SHF.R.U64 R13, R12, UR8, R3.reuse ;  /* 0x000000080c0d7c19 */ /* 0x100fe20008001203 */
[----:B------:R-:W-:Y:S01]  /*b8c0*/  ULDC UR5, c[0x0][0x144] ;  /* 0x0000510000057ab9 */ /* 0x000fe20000000800 */
[----:B------:R-:W-:-:S03]  /*b8d0*/  SHF.R.U32.HI R3, RZ, UR8, R3 ;  /* 0x00000008ff037c19 */ /* 0x000fc60008011603 */
[----:B------:R-:W-:Y:S01]  /*b8e0*/  IMAD.MOV.U32 R2, RZ, RZ, R13 ;  /* 0x000000ffff027224 */ /* 0x000fe200078e000d */
[----:B------:R-:W-:Y:S06]  /*b8f0*/  @!P1 BRA `(.L_x_305) ;  /* 0x0000000000289947 */ /* 0x000fec0003800000 */
        /* <DEDUP_REMOVED lines=10> */
.L_x_305:
[----:B------:R-:W-:Y:S01]  /*b9a0*/  UISETP.NE.AND UP0, UPT, UR40, URZ, UPT ;  /* 0x0000003f2800728c */ /* 0x000fe2000bf05270 */
[----:B------:R-:W-:Y:S01]  /*b9b0*/  SHF.R.U64 R3, R2, UR12, R3 ;  /* 0x0000000c02037c19 */ /* 0x000fe20008001203 */
[----:B------:R-:W-:Y:S01]  /*b9c0*/  UIADD3 UR7, -UR7, URZ, URZ ;  /* 0x0000003f07077290 */ /* 0x000fe2000fffe13f */
[----:B------:R-:W-:Y:S01]  /*b9d0*/  LOP3.LUT R2, R12, UR22, RZ, 0xc0, !PT ;  /* 0x000000160c027c12 */ /* 0x000fe2000f8ec0ff */
[----:B------:R-:W-:Y:S01]  /*b9e0*/  UIMAD UR4, UR5, UR6, UR4 ;  /* 0x00000006050472a4 */ /* 0x000fe2000f8e0204 */
[----:B------:R-:W-:Y:S01]  /*b9f0*/  LOP3.LUT R5, R10, UR13, RZ, 0xc0, !PT ;  /* 0x0000000d0a057c12 */ /* 0x000fe2000f8ec0ff */
[----:B------:R-:W-:Y:S01]  /*ba00*/  IMAD.MOV R4, RZ, RZ, -R3 ;  /* 0x000000ffff047224 */ /* 0x000fe200078e0a03 */
[----:B------:R-:W-:Y:S01]  /*ba10*/  ULDC UR5, c[0x0][0x148] ;  /* 0x0000520000057ab9 */ /* 0x000fe20000000800 */
[----:B------:R-:W-:Y:S01]  /*ba20*/  IMAD R18, R3, UR14, R2 ;  /* 0x0000000e03127c24 */ /* 0x000fe2000f8e0202 */
[----:B------:R-:W-:Y:S01]  /*ba30*/  PLOP3.LUT P1, PT, PT, PT, UP0, 0x80, 0x0 ;  /* 0x000000000000781c */ /* 0x000fe20003f2f008 */
[----:B------:R-:W-:Y:S01]  /*ba40*/  IMAD.MOV.U32 R3, RZ, RZ, 0x1 ;  /* 0x00000001ff037424 */ /* 0x000fe200078e00ff */
[----:B------:R-:W-:-:S03]  /*ba50*/  @UP0 UIMAD UR4, UR5, UR7, UR9 ;  /* 0x00000007050402a4 */ /* 0x000fc6000f8e0209 */
[----:B------:R-:W-:Y:S02]  /*ba60*/  ULDC UR5, c[0x0][0x638] ;  /* 0x00018e0000057ab9 */ /* 0x000fe40000000800 */
[----:B------:R-:W-:Y:S02]  /*ba70*/  IMAD R2, R4, UR5, R13 ;  /* 0x0000000504027c24 */ /* 0x000fe4000f8e020d */
[----:B--2---:R-:W-:Y:S01]  /*ba80*/  IMAD R18, R18, R15, UR4 ;  /* 0x0000000412127e24 */ /* 0x004fe2000f8e020f */
[----:B------:R-:W-:Y:S02]  /*ba90*/  ULDC UR4, c[0x0][0x600] ;  /* 0x0001800000047ab9 */ /* 0x000fe40000000800 */
[----:B------:R-:W-:-:S05]  /*baa0*/  IMAD R5, R2, UR4, R5 ;  /* 0x0000000402057c24 */ /* 0x000fca000f8e0205 */
[----:B------:R-:W-:Y:S02]  /*bab0*/  SEL R2, R5, R18, !P1 ;  /* 0x0000001205027207 */ /* 0x000fe40004800000 */
[----:B------:R-:W-:-:S07]  /*bac0*/  SEL R18, R18, R5, !P1 ;  /* 0x0000000512127207 */ /* 0x000fce0004800000 */
.L_x_303:
[----:B------:R-:W-:Y:S05]  /*bad0*/  BSYNC B1 ;  /* 0x0000000000017941 */ /* 0x000fea0003800000 */
.L_x_302:
[----:B------:R-:W-:-:S13]  /*bae0*/  LOP3.LUT P1, RZ, R3, 0xff, RZ, 0xc0, !PT ;  /* 0x000000ff03ff7812 */ /* 0x000fda000782c0ff */
[----:B------:R-:W-:Y:S05]  /*baf0*/  @P1 BRA `(.L_x_306) ;  /* 0xfffffff000f01947 */ /* 0x000fea000383ffff */
[----:B------:R-:W-:Y:S05]  /*bb00*/  BSYNC B0 ;  /* 0x0000000000007941 */ /* 0x000fea0003800000 */
.L_x_294:
[----:B------:R-:W-:-:S03]  /*bb10*/  UMOV UR4, 0xffffffff ;  /* 0xffffffff00047882 */ /* 0x000fc60000000000 */
[----:B------:R-:W-:Y:S05]  /*bb20*/  BRA.DIV UR4, `(.L_x_307) ;  /* 0x0000000204fc7947 */ /* 0x000fea000b800000 */
[----:B------:R-:W-:-:S13]  /*bb30*/  ELECT P6, URZ, PT ;  /* 0x00000000003f782f */ /* 0x000fda00038c0000 */
.L_x_321:
[----:B------:R-:W-:Y:S04]  /*bb40*/  BSSY B0, `(.L_x_308) ;  /* 0x000001a000007945 */ /* 0x000fe80003800000 */
[----:B------:R-:W-:Y:S05]  /*bb50*/  @!P6 BRA `(.L_x_309) ;  /* 0x000000000060e947 */ /* 0x000fea0003800000 */
[----:B------:R-:W-:-:S04]  /*bb60*/  ULOP3.LUT UR4, UR42, 0x2, URZ, 0xfc, !UPT ;  /* 0x000000022a047892 */ /* 0x000fc8000f8efc3f */
[----:B------:R-:W-:-:S06]  /*bb70*/  UISETP.NE.AND UP0, UPT, UR4, 0x3, UPT ;  /* 0x000000030400788c */ /* 0x000fcc000bf05270 */
[----:B------:R-:W-:-:S13]  /*bb80*/  PLOP3.LUT P0, PT, PT, PT, UP0, 0x80, 0x0 ;  /* 0x000000000000781c */ /* 0x000fda0003f0f008 */
[----:B------:R-:W-:Y:S05]  /*bb90*/  @!P0 BRA `(.L_x_310) ;  /* 0x0000000000048947 */ /* 0x000fea0003800000 */
[----:B------:R-:W-:Y:S01]  /*bba0*/  BPT.TRAP 0x1 ;  /* 0x000000040000795c */ /* 0x000fe20000300000 */
.L_x_310:
[----:B------:R-:W0:Y:S01]  /*bbb0*/  S2R R3, SR_CgaCtaId ;  /* 0x0000000000037919 */ /* 0x000e220000008800 */
[----:B------:R-:W-:Y:S02]  /*bbc0*/  MOV R0, 0x400 ;  /* 0x0000040000007802 */ /* 0x000fe40000000f00 */
[----:B------:R-:W-:Y:S02]  /*bbd0*/  SHF.L.U32 R2, R9, 0x1f, RZ ;  /* 0x0000001f09027819 */ /* 0x000fe400000006ff */
[----:B0-----:R-:W-:-:S05]  /*bbe0*/  LEA R3, R3, R0, 0x18 ;  /* 0x0000000003037211 */ /* 0x001fca00078ec0ff */
[----:B------:R-:W-:-:S04]  /*bbf0*/  VIADD R3, R3, 0x10 ;  /* 0x0000001003037836 */ /* 0x000fc80000000000 */
[C---:B------:R-:W-:Y:S02]  /*bc00*/  IMAD R5, R8.reuse, 0x8, R3 ;  /* 0x0000000808057824 */ /* 0x040fe400078e0203 */
[----:B------:R-:W-:Y:S02]  /*bc10*/  VIADD R8, R8, 0x1 ;  /* 0x0000000108087836 */ /* 0x000fe40000000000 */
[----:B------:R-:W0:Y:S03]  /*bc20*/  SYNCS.PHASECHK.TRANS64.TRYWAIT P0, [R5+URZ], R2 ;  /* 0x00000002050075a7 */ /* 0x000e26000800017f */
[----:B------:R-:W-:-:S04]  /*bc30*/  ISETP.NE.AND P1, PT, R8, 0x2, PT ;  /* 0x000000020800780c */ /* 0x000fc80003f25270 */
[----:B------:R-:W-:Y:S02]  /*bc40*/  SEL R0, RZ, 0x1, P1 ;  /* 0x00000001ff007807 */ /* 0x000fe40000800000 */
[----:B------:R-:W-:Y:S02]  /*bc50*/  SEL R8, R8, RZ, P1 ;  /* 0x000000ff08087207 */ /* 0x000fe40000800000 */
[----:B------:R-:W-:Y:S01]  /*bc60*/  LOP3.LUT R0, R9, R0, RZ, 0x3c, !PT ;  /* 0x0000000009007212 */ /* 0x000fe200078e3cff */
[----:B0-----:R-:W-:Y:S06]  /*bc70*/  @!P0 BRA `(.L_x_311) ;  /* 0x0000000000c88947 */ /* 0x001fec0003800000 */
.L_x_322:
[----:B------:R-:W-:Y:S01]  /*bc80*/  IMAD R3, R8, 0x8, R3 ;  /* 0x0000000808037824 */ /* 0x000fe200078e0203 */
[----:B------:R-:W-:-:S07]  /*bc90*/  SHF.L.U32 R0, R0, 0x1f, RZ ;  /* 0x0000001f00007819 */ /* 0x000fce00000006ff */
.L_x_312:
[----:B-1----:R1:W2:Y:S02]  /*bca0*/  SYNCS.PHASECHK.TRANS64.TRYWAIT P0, [R3+URZ], R0 ;  /* 0x00000000030075a7 */ /* 0x0022a4000800017f */
[----:B--2---:R-:W-:Y:S05]  /*bcb0*/  @!P0 NANOSLEEP.SYNCS 0x989680 ;  /* 0x009896800000895d */ /* 0x004fea0003900000 */
[----:B------:R-:W2:Y:S02]  /*bcc0*/  @!P0 SYNCS.PHASECHK.TRANS64 P0, [R3+URZ], R0 ;  /* 0x00000000030085a7 */ /* 0x000ea4000800007f */
[----:B--2---:R-:W-:Y:S05]  /*bcd0*/  @!P0 BRA `(.L_x_312) ;  /* 0xfffffffc00f08947 */ /* 0x004fea000383ffff */
.L_x_309:
[----:B------:R-:W-:Y:S05]  /*bce0*/  BSYNC B0 ;  /* 0x0000000000007941 */ /* 0x000fea0003800000 */
.L_x_308:
[----:B------:R-:W-:Y:S05]  /*bcf0*/  EXIT ;  /* 0x000000000000794d */ /* 0x000fea0003800000 */
.L_x_18:
[----:B0-----:R0:W1:Y:S02]  /*bd00*/  SYNCS.PHASECHK.TRANS64.TRYWAIT P0, [R159+URZ], R0 ;  /* 0x000000009f0075a7 */ /* 0x001064000800017f */
[----:B-1----:R-:W-:Y:S05]  /*bd10*/  @!P0 NANOSLEEP.SYNCS 0x989680 ;  /* 0x009896800000895d */ /* 0x002fea0003900000 */
[----:B------:R-:W1:Y:S02]  /*bd20*/  @!P0 SYNCS.PHASECHK.TRANS64 P0, [R159+URZ], R0 ;  /* 0x000000009f0085a7 */ /* 0x000e64000800007f */
[----:B-1----:R-:W-:Y:S05]  /*bd30*/  @!P0 BRA `(.L_x_18) ;  /* 0xfffffffc00f08947 */ /* 0x002fea000383ffff */
[----:B------:R-:W-:Y:S05]  /*bd40*/  BRA `(.L_x_313) ;  /* 0xffffff5800987947 */ /* 0x000fea000383ffff */
.L_x_23:
[----:B-1----:R1:W2:Y:S02]  /*bd50*/  SYNCS.PHASECHK.TRANS64.TRYWAIT P1, [R3+URZ], R0 ;  /* 0x00000000030075a7 */ /* 0x0022a4000802017f */
[----:B--2---:R-:W-:Y:S05]  /*bd60*/  @!P1 NANOSLEEP.SYNCS 0x989680 ;  /* 0x009896800000995d */ /* 0x004fea0003900000 */
[----:B------:R-:W2:Y:S02]  /*bd70*/  @!P1 SYNCS.PHASECHK.TRANS64 P1, [R3+URZ], R0 ;  /* 0x00000000030095a7 */ /* 0x000ea4000802007f */
[----:B--2---:R-:W-:Y:S05]  /*bd80*/  @!P1 BRA `(.L_x_23) ;  /* 0xfffffffc00f09947 */ /* 0x004fea000383ffff */
[----:B------:R-:W-:Y:S05]  /*bd90*/  BRA `(.L_x_22) ;  /* 0xffffff5c00087947 */ /* 0x000fea000383ffff */
.L_x_28:
[----:B-1----:R-:W-:-:S04]  /*bda0*/  IMAD.U32 R5, RZ, RZ, UR7 ;  /* 0x00000007ff057e24 */ /* 0x002fc8000f8e00ff */
[----:B------:R1:W2:Y:S03]  /*bdb0*/  SYNCS.PHASECHK.TRANS64.TRYWAIT P1, [R5+URZ], R4 ;  /* 0x00000004050075a7 */ /* 0x0002a6000802017f */
[----:B--2---:R-:W-:Y:S05]  /*bdc0*/  @!P1 NANOSLEEP.SYNCS 0x989680 ;  /* 0x009896800000995d */ /* 0x004fea0003900000 */
[----:B------:R-:W2:Y:S02]  /*bdd0*/  @!P1 SYNCS.PHASECHK.TRANS64 P1, [R5+URZ], R4 ;  /* 0x00000004050095a7 */ /* 0x000ea4000802007f */
[----:B--2---:R-:W-:Y:S05]  /*bde0*/  @!P1 BRA `(.L_x_28) ;  /* 0xfffffffc00ec9947 */ /* 0x004fea000383ffff */
[----:B------:R-:W-:Y:S05]  /*bdf0*/  BRA `(.L_x_27) ;  /* 0xffffff6000647947 */ /* 0x000fea000383ffff */
.L_x_34:
[----:B0-----:R0:W1:Y:S02]  /*be00*/  SYNCS.PHASECHK.TRANS64.TRYWAIT P0, [R159+URZ+0x10], R0 ;  /* 0x000010009f0075a7 */ /* 0x001064000800017f */
[----:B-1----:R-:W-:Y:S05]  /*be10*/  @!P0 NANOSLEEP.SYNCS 0x989680 ;  /* 0x009896800000895d */ /* 0x002fea0003900000 */
[----:B------:R-:W1:Y:S02]  /*be20*/  @!P0 SYNCS.PHASECHK.TRANS64 P0, [R159+URZ+0x10], R0 ;  /* 0x000010009f0085a7 */ /* 0x000e64000800007f */
[----:B-1----:R-:W-:Y:S05]  /*be30*/  @!P0 BRA `(.L_x_34) ;  /* 0xfffffffc00f08947 */ /* 0x002fea000383ffff */
[----:B------:R-:W-:Y:S05]  /*be40*/  BRA `(.L_x_314) ;  /* 0xffffff6800447947 */ /* 0x000fea000383ffff */
.L_x_295:
[----:B------:R-:W-:Y:S01]  /*be50*/  BSSY B1, `(.L_x_315) ;  /* 0x0000006000017945 */ /* 0x000fe20003800000 */
[----:B------:R-:W-:-:S07]  /*be60*/  IMAD.MOV.U32 R15, RZ, RZ, -0x1 ;  /* 0xffffffffff0f7424 */ /* 0x000fce00078e00ff */
[----:B------:R-:W-:Y:S05]  /*be70*/  WARPSYNC.COLLECTIVE R15, `(.L_x_316) ;  /* 0x000000000f0c7348 */ /* 0x000fea0003c00000 */
[----:B------:R-:W-:Y:S02]  /*be80*/  ELECT P6, UR62, PT ;  /* 0x00000000003e782f */ /* 0x000fe400038c0000 */
[----:B------:R-:W-:Y:S01]  /*be90*/  MOV R14, UR62 ;  /* 0x0000003e000e7c02 */ /* 0x000fe20008000f00 */
[----:B------:R-:W-:Y:S10]  /*bea0*/  ENDCOLLECTIVE ;  /* 0x000000000000791b */ /* 0x000ff40003800000 */
.L_x_316:
[----:B------:R-:W-:Y:S05]  /*beb0*/  BSYNC B1 ;  /* 0x0000000000017941 */ /* 0x000fea0003800000 */
.L_x_315:
[----:B------:R-:W-:Y:S05]  /*bec0*/  BRA `(.L_x_317) ;  /* 0xfffffff000087947 */ /* 0x000fea000383ffff */
.L_x_298:
[----:B-1----:R1:W2:Y:S02]  /*bed0*/  SYNCS.PHASECHK.TRANS64.TRYWAIT P1, [R7+URZ+0x10], R4 ;  /* 0x00001004070075a7 */ /* 0x0022a4000802017f */
[----:B--2---:R-:W-:Y:S05]  /*bee0*/  @!P1 NANOSLEEP.SYNCS 0x989680 ;  /* 0x009896800000995d */ /* 0x004fea0003900000 */
[----:B------:R-:W2:Y:S02]  /*bef0*/  @!P1 SYNCS.PHASECHK.TRANS64 P1, [R7+URZ+0x10], R4 ;  /* 0x00001004070095a7 */ /* 0x000ea4000802007f */
[----:B--2---:R-:W-:Y:S05]  /*bf00*/  @!P1 BRA `(.L_x_298) ;  /* 0xfffffffc00f09947 */ /* 0x004fea000383ffff */
[----:B------:R-:W-:Y:S05]  /*bf10*/  BRA `(.L_x_318) ;  /* 0xfffffff000407947 */ /* 0x000fea000383ffff */
.L_x_307:
[----:B------:R-:W-:Y:S01]  /*bf20*/  BSSY B0, `(.L_x_319) ;  /* 0x0000006000007945 */ /* 0x000fe20003800000 */
[----:B------:R-:W-:-:S07]  /*bf30*/  IMAD.MOV.U32 R15, RZ, RZ, -0x1 ;  /* 0xffffffffff0f7424 */ /* 0x000fce00078e00ff */
[----:B------:R-:W-:Y:S05]  /*bf40*/  WARPSYNC.COLLECTIVE R15, `(.L_x_320) ;  /* 0x000000000f0c7348 */ /* 0x000fea0003c00000 */
[----:B------:R-:W-:Y:S02]  /*bf50*/  ELECT P6, UR62, PT ;  /* 0x00000000003e782f */ /* 0x000fe400038c0000 */
[----:B------:R-:W-:Y:S01]  /*bf60*/  MOV R14, UR62 ;  /* 0x0000003e000e7c02 */ /* 0x000fe20008000f00 */
[----:B------:R-:W-:Y:S10]  /*bf70*/  ENDCOLLECTIVE ;  /* 0x000000000000791b */ /* 0x000ff40003800000 */
.L_x_320:
[----:B------:R-:W-:Y:S05]  /*bf80*/  BSYNC B0 ;  /* 0x0000000000007941 */ /* 0x000fea0003800000 */
.L_x_319:
[----:B------:R-:W-:Y:S05]  /*bf90*/  BRA `(.L_x_321) ;  /* 0xfffffff800e87947 */ /* 0x000fea000383ffff */
.L_x_311:
[----:B0-----:R0:W1:Y:S02]  /*bfa0*/  SYNCS.PHASECHK.TRANS64.TRYWAIT P0, [R5+URZ], R2 ;  /* 0x00000002050075a7 */ /* 0x001064000800017f */
[----:B-1----:R-:W-:Y:S05]  /*bfb0*/  @!P0 NANOSLEEP.SYNCS 0x989680 ;  /* 0x009896800000895d */ /* 0x002fea0003900000 */
[----:B------:R-:W1:Y:S02]  /*bfc0*/  @!P0 SYNCS.PHASECHK.TRANS64 P0, [R5+URZ], R2 ;  /* 0x00000002050085a7 */ /* 0x000e64000800007f */
[----:B-1----:R-:W-:Y:S05]  /*bfd0*/  @!P0 BRA `(.L_x_311) ;  /* 0xfffffffc00f08947 */ /* 0x002fea000383ffff */
[----:B------:R-:W-:Y:S05]  /*bfe0*/  BRA `(.L_x_322) ;  /* 0xfffffffc00247947 */ /* 0x000fea000383ffff */
.L_x_323:
[----:B------:R-:W-:-:S00]  /*bff0*/  BRA `(.L_x_323) ;  /* 0xfffffffc00fc7947 */ /* 0x000fc0000383ffff */
[----:B------:R-:W-:-:S00]  /*c000*/  NOP ;  /* 0x0000000000007918 */ /* 0x000fc00000000000 */
[----:B------:R-:W-:-:S00]  /*c010*/  NOP ;  /* 0x0000000000007918 */ /* 0x000fc00000000000 */
[----:B------:R-:W-:-:S00]  /*c020*/  NOP ;  /* 0x0000000000007918 */ /* 0x000fc00000000000 */
[----:B------:R-:W-:-:S00]  /*c030*/  NOP ;  /* 0x0000000000007918 */ /* 0x000fc00000000000 */
[----:B------:R-:W-:-:S00]  /*c040*/  NOP ;  /* 0x0000000000007918 */ /* 0x000fc00000000000 */
[----:B------:R-:W-:-:S00]  /*c050*/  NOP ;  /* 0x0000000000007918 */ /* 0x000fc00000000000 */
[----:B------:R-:W-:-:S00]  /*c060*/  NOP ;  /* 0x0000000000007918 */ /* 0x000fc00000000000 */
[----:B------:R-:W-:-:S00]  /*c070*/  NOP ;  /* 0x0000000000007918 */ /* 0x000fc00000000000 */
.L_x_324:


//--------------------- .nv.global.init           --------------------------
	.section	.nv.global.init,"aw",@progbits
.nv.global.init:
	.type		$str$22,@object
	.size		$str$22,($str$23 - $str$22)
$str$22:
        /*0000*/ 	.byte	0x6b, 0x5f, 0x74, 0x69, 0x6c, 0x65, 0x5f, 0x63, 0x6f, 0x75, 0x6e, 0x74, 0x20, 0x3e, 0x3d, 0x20
        /*0010*/ 	.byte	0x31, 0x00
	.type		$str$23,@object
	.size		$str$23,(__unnamed_1 - $str$23)
$str$23:
        /*0012*/ 	.byte	0x2f, 0x74, 0x6d, 0x70, 0x2f, 0x63, 0x75, 0x74, 0x6c, 0x61, 0x73, 0x73, 0x5f, 0x73, 0x77, 0x65
        /*0022*/ 	.byte	0x65, 0x70, 0x5f, 0x73, 0x72, 0x63, 0x2f, 0x69, 0x6e, 0x63, 0x6c, 0x75, 0x64, 0x65, 0x2f, 0x63
        /*0032*/ 	.byte	0x75, 0x74, 0x6c, 0x61, 0x73, 0x73, 0x2f, 0x67, 0x65, 0x6d, 0x6d, 0x2f, 0x63, 0x6f, 0x6c, 0x6c
        /*0042*/ 	.byte	0x65, 0x63, 0x74, 0x69, 0x76, 0x65, 0x2f, 0x73, 0x6d, 0x39, 0x30, 0x5f, 0x6d, 0x6d, 0x61, 0x5f
        /*0052*/ 	.byte	0x74, 0x6d, 0x61, 0x5f, 0x67, 0x6d, 0x6d, 0x61, 0x5f, 0x73, 0x73, 0x5f, 0x77, 0x61, 0x72, 0x70
        /*0062*/ 	.byte	0x73, 0x70, 0x65, 0x63, 0x69, 0x61, 0x6c, 0x69, 0x7a, 0x65, 0x64, 0x2e, 0x68, 0x70, 0x70, 0x00
	.type		__unnamed_1,@object
	.size		__unnamed_1,(.L_0 - __unnamed_1)
__unnamed_1:
        /*0072*/ 	.byte	0x76, 0x6f, 0x69, 0x64, 0x20, 0x63, 0x75, 0x74, 0x6c, 0x61, 0x73, 0x73, 0x3a, 0x3a, 0x67, 0x65
        /* <DEDUP_REMOVED lines=178> */
.L_0:


//--------------------- .nv.shared._ZN7cutlass13device_kernelINS_4gemm6kernel13GemmUniversalIN4cute5tupleIJiiiiEEENS1_10collective13CollectiveMmaINS1_34MainloopSm90TmaGmmaWarpSpecializedILi2ENS5_IJNS4_1CILi4EEENSA_ILi2EEENSA_ILi1EEEEEENS1_32KernelTmaWarpSpecializedPingpongEEENS5_IJNSA_ILi64EEENSA_ILi256EEESH_EEENS_10tfloat32_tENS5_IJlSD_lEEESK_SL_NS4_8TiledMMAINS4_8MMA_AtomIJNS4_4SM904GMMA30MMA_64x256x8_F32TF32TF32_SS_TNILNSP_7ScaleInE1ELSR_1EEEEEENS4_6LayoutINS5_IJSD_SD_SD_EEENS5_IJNSA_ILi0EEESW_SW_EEEEENS5_IJNS4_10UnderscoreESZ_SZ_EEEEENS4_23SM90_TMA_LOAD_MULTICASTENS4_14ComposedLayoutINS4_7SwizzleILi3ELi4ELi3EEENS4_18smem_ptr_flag_bitsILi32EEENSU_INS5_IJNSA_ILi8EEENSA_ILi32EEEEEENS5_IJS19_SD_EEEEEEEvNS4_8identityES12_S1D_vS1E_EENS_8epilogue10collective6detail29Sm90TmaWarpSpecializedAdapterINS1H_15DefaultEpilogueISK_SL_SL_NS1G_6thread17LinearCombinationISK_Li1EffLNS1L_9ScaleType4KindE0ELNS_15FloatRoundStyleE2ESK_EENS1_15EpilogueDefaultEEEEEvvEEEEvNT_6ParamsE --------------------------
	.section	.nv.shared._ZN7cutlass13device_kernelINS_4gemm6kernel13GemmUniversalIN4cute5tupleIJiiiiEEENS1_10collective13CollectiveMmaINS1_34MainloopSm90TmaGmmaWarpSpecializedILi2ENS5_IJNS4_1CILi4EEENSA_ILi2EEENSA_ILi1EEEEEENS1_32KernelTmaWarpSpecializedPingpongEEENS5_IJNSA_ILi64EEENSA_ILi256EEESH_EEENS_10tfloat32_tENS5_IJlSD_lEEESK_SL_NS4_8TiledMMAINS4_8MMA_AtomIJNS4_4SM904GMMA30MMA_64x256x8_F32TF32TF32_SS_TNILNSP_7ScaleInE1ELSR_1EEEEEENS4_6LayoutINS5_IJSD_SD_SD_EEENS5_IJNSA_ILi0EEESW_SW_EEEEENS5_IJNS4_10UnderscoreESZ_SZ_EEEEENS4_23SM90_TMA_LOAD_MULTICASTENS4_14ComposedLayoutINS4_7SwizzleILi3ELi4ELi3EEENS4_18smem_ptr_flag_bitsILi32EEENSU_INS5_IJNSA_ILi8EEENSA_ILi32EEEEEENS5_IJS19_SD_EEEEEEEvNS4_8identityES12_S1D_vS1E_EENS_8epilogue10collective6detail29Sm90TmaWarpSpecializedAdapterINS1H_15DefaultEpilogueISK_SL_SL_NS1G_6thread17LinearCombinationISK_Li1EffLNS1L_9ScaleType4KindE0ELNS_15FloatRoundStyleE2ESK_EENS1_15EpilogueDefaultEEEEEvvEEEEvNT_6ParamsE,"aw",@nobits
	.sectionflags	@""
	.align	16
	.zero		1024


//--------------------- .nv.shared.reserved.0     --------------------------
	.section	.nv.shared.reserved.0,"aw",@nobits
	.weak		__nv_reservedSMEM_offset_0_alias
	.size		__nv_reservedSMEM_offset_0_alias, 0, 0
	.other		__nv_reservedSMEM_offset_0_alias,@"STO_CUDA_RESERVED_SHARED STV_DEFAULT"
__nv_reservedSMEM_offset_0_alias:
	.zero		0


//--------------------- .nv.global                --------------------------
	.section	.nv.global,"aw",@nobits
.nv.global:
	.type		_ZN40_INTERNAL_d0730418_4_k_cu_83502339_240424cute1_E,@object
	.size		_ZN40_INTERNAL_d0730418_4_k_cu_83502339_240424cute1_E,(_ZN40_INTERNAL_d0730418_4_k_cu_83502339_240424cuda3std3__45__cpo6cbeginE - _ZN40_INTERNAL_d0730418_4_k_cu_83502339_240424cute1_E)
_ZN40_INTERNAL_d0730418_4_k_cu_83502339_240424cute1_E:
	.zero		1
	.type		_ZN40_INTERNAL_d0730418_4_k_cu_83502339_240424cuda3std3__45__cpo6cbeginE,@object
	.size		_ZN40_INTERNAL_d0730418_4_k_cu_83502339_240424cuda3std3__45__cpo6cbeginE,(_ZN40_INTERNAL_d0730418_4_k_cu_83502339_240424cuda3std3__48in_placeE - _ZN40_INTERNAL_d0730418_4_k_cu_83502339_240424cuda3std3__45__cpo6cbeginE)
_ZN40_INTERNAL_d0730418_4_k_cu_83502339_240424cuda3std3__45__cpo6cbeginE:
	.zero		1
	.type		_ZN40_INTERNAL_d0730418_4_k_cu_83502339_240424cuda3std3__48in_placeE,@object
	.size		_ZN40_INTERNAL_d0730418_4_k_cu_83502339_240424cuda3std3__48in_placeE,(_ZN40_INTERNAL_d0730418_4_k_cu_83502339_240424cuda3std6ranges3__45__cpo9iter_moveE - _ZN40_INTERNAL_d0730418_4_k_cu_83502339_240424cuda3std3__48in_placeE)
_ZN40_INTERNAL_d0730418_4_k_cu_83502339_240424cuda3std3__48in_placeE:
	.zero		1
	.type		_ZN40_INTERNAL_d0730418_4_k_cu_83502339_240424cuda3std6ranges3__45__cpo9iter_moveE,@object
	.size		_ZN40_INTERNAL_d0730418_4_k_cu_83502339_240424cuda3std6ranges3__45__cpo9iter_moveE,(_ZN40_INTERNAL_d0730418_4_k_cu_83502339_240424cuda3std3__45__cpo5beginE - _ZN40_INTERNAL_d0730418_4_k_cu_83502339_240424cuda3std6ranges3__45__cpo9iter_moveE)
_ZN40_INTERNAL_d0730418_4_k_cu_83502339_240424cuda3std6ranges3__45__cpo9iter_moveE:
	.zero		1
	.type		_ZN40_INTERNAL_d0730418_4_k_cu_83502339_240424cuda3std3__45__cpo5beginE,@object
	.size		_ZN40_INTERNAL_d0730418_4_k_cu_83502339_240424cuda3std3__45__cpo5beginE,(_ZN40_INTERNAL_d0730418_4_k_cu_83502339_240424cuda3std3__442_GLOBAL__N__d0730418_4_k_cu_83502339_240426ignoreE - _ZN40_INTERNAL_d0730418_4_k_cu_83502339_240424cuda3std3__45__cpo5beginE)
_ZN40_INTERNAL_d0730418_4_k_cu_83502339_240424cuda3std3__45__cpo5beginE:
	.zero		1
	.type		_ZN40_INTERNAL_d0730418_4_k_cu_83502339_240424cuda3std3__442_GLOBAL__N__d0730418_4_k_cu_83502339_240426ignoreE,@object
	.size		_ZN40_INTERNAL_d0730418_4_k_cu_83502339_240424cuda3std3__442_GLOBAL__N__d0730418_4_k_cu_83502339_240426ignoreE,(_ZN40_INTERNAL_d0730418_4_k_cu_83502339_240424cute7productE - _ZN40_INTERNAL_d0730418_4_k_cu_83502339_240424cuda3std3__442_GLOBAL__N__d0730418_4_k_cu_83502339_240426ignoreE)
_ZN40_INTERNAL_d0730418_4_k_cu_83502339_240424cuda3std3__442_GLOBAL__N__d0730418_4_k_cu_83502339_240426ignoreE:
	.zero		1
	.type		_ZN40_INTERNAL_d0730418_4_k_cu_83502339_240424cute7productE,@object
	.size		_ZN40_INTERNAL_d0730418_4_k_cu_83502339_240424cute7productE,(_ZN40_INTERNAL_d0730418_4_k_cu_83502339_240424cuda3std3__45__cpo3endE - _ZN40_INTERNAL_d0730418_4_k_cu_83502339_240424cute7productE)
_ZN40_INTERNAL_d0730418_4_k_cu_83502339_240424cute7productE:
	.zero		1
	.type		_ZN40_INTERNAL_d0730418_4_k_cu_83502339_240424cuda3std3__45__cpo3endE,@object
	.size		_ZN40_INTERNAL_d0730418_4_k_cu_83502339_240424cuda3std3__45__cpo3endE,(_ZN40_INTERNAL_d0730418_4_k_cu_83502339_240424cuda3std3__419piecewise_constructE - _ZN40_INTERNAL_d0730418_4_k_cu_83502339_240424cuda3std3__45__cpo3endE)
_ZN40_INTERNAL_d0730418_4_k_cu_83502339_240424cuda3std3__45__cpo3endE:
	.zero		1
	.type		_ZN40_INTERNAL_d0730418_4_k_cu_83502339_240424cuda3std3__419piecewise_constructE,@object
	.size		_ZN40_INTERNAL_d0730418_4_k_cu_83502339_240424cuda3std3__419piecewise_constructE,(_ZN40_INTERNAL_d0730418_4_k_cu_83502339_240424cuda3std3__45__cpo4cendE - _ZN40_INTERNAL_d0730418_4_k_cu_83502339_240424cuda3std3__419piecewise_constructE)
_ZN40_INTERNAL_d0730418_4_k_cu_83502339_240424cuda3std3__419piecewise_constructE:
	.zero		1
	.type		_ZN40_INTERNAL_d0730418_4_k_cu_83502339_240424cuda3std3__45__cpo4cendE,@object
	.size		_ZN40_INTERNAL_d0730418_4_k_cu_83502339_240424cuda3std3__45__cpo4cendE,(_ZN40_INTERNAL_d0730418_4_k_cu_83502339_240424cuda3std6ranges3__45__cpo4swapE - _ZN40_INTERNAL_d0730418_4_k_cu_83502339_240424cuda3std3__45__cpo4cendE)
_ZN40_INTERNAL_d0730418_4_k_cu_83502339_240424cuda3std3__45__cpo4cendE:
	.zero		1
	.type		_ZN40_INTERNAL_d0730418_4_k_cu_83502339_240424cuda3std6ranges3__45__cpo4swapE,@object
	.size		_ZN40_INTERNAL_d0730418_4_k_cu_83502339_240424cuda3std6ranges3__45__cpo4swapE,(.L_8 - _ZN40_INTERNAL_d0730418_4_k_cu_83502339_240424cuda3std6ranges3__45__cpo4swapE)
_ZN40_INTERNAL_d0730418_4_k_cu_83502339_240424cuda3std6ranges3__45__cpo4swapE:
	.zero		1
.L_8:


//--------------------- .nv.constant0._ZN7cutlass13device_kernelINS_4gemm6kernel13GemmUniversalIN4cute5tupleIJiiiiEEENS1_10collective13CollectiveMmaINS1_34MainloopSm90TmaGmmaWarpSpecializedILi2ENS5_IJNS4_1CILi4EEENSA_ILi2EEENSA_ILi1EEEEEENS1_32KernelTmaWarpSpecializedPingpongEEENS5_IJNSA_ILi64EEENSA_ILi256EEESH_EEENS_10tfloat32_tENS5_IJlSD_lEEESK_SL_NS4_8TiledMMAINS4_8MMA_AtomIJNS4_4SM904GMMA30MMA_64x256x8_F32TF32TF32_SS_TNILNSP_7ScaleInE1ELSR_1EEEEEENS4_6LayoutINS5_IJSD_SD_SD_EEENS5_IJNSA_ILi0EEESW_SW_EEEEENS5_IJNS4_10UnderscoreESZ_SZ_EEEEENS4_23SM90_TMA_LOAD_MULTICASTENS4_14ComposedLayoutINS4_7SwizzleILi3ELi4ELi3EEENS4_18smem_ptr_flag_bitsILi32EEENSU_INS5_IJNSA_ILi8EEENSA_ILi32EEEEEENS5_IJS19_SD_EEEEEEEvNS4_8identityES12_S1D_vS1E_EENS_8epilogue10collective6detail29Sm90TmaWarpSpecializedAdapterINS1H_15DefaultEpilogueISK_SL_SL_NS1G_6thread17LinearCombinationISK_Li1EffLNS1L_9ScaleType4KindE0ELNS_15FloatRoundStyleE2ESK_EENS1_15EpilogueDefaultEEEEEvvEEEEvNT_6ParamsE --------------------------
	.section	.nv.constant0._ZN7cutlass13device_kernelINS_4gemm6kernel13GemmUniversalIN4cute5tupleIJiiiiEEENS1_10collective13CollectiveMmaINS1_34MainloopSm90TmaGmmaWarpSpecializedILi2ENS5_IJNS4_1CILi4EEENSA_ILi2EEENSA_ILi1EEEEEENS1_32KernelTmaWarpSpecializedPingpongEEENS5_IJNSA_ILi64EEENSA_ILi256EEESH_EEENS_10tfloat32_tENS5_IJlSD_lEEESK_SL_NS4_8TiledMMAINS4_8MMA_AtomIJNS4_4SM904GMMA30MMA_64x256x8_F32TF32TF32_SS_TNILNSP_7ScaleInE1ELSR_1EEEEEENS4_6LayoutINS5_IJSD_SD_SD_EEENS5_IJNSA_ILi0EEESW_SW_EEEEENS5_IJNS4_10UnderscoreESZ_SZ_EEEEENS4_23SM90_TMA_LOAD_MULTICASTENS4_14ComposedLayoutINS4_7SwizzleILi3ELi4ELi3EEENS4_18smem_ptr_flag_bitsILi32EEENSU_INS5_IJNSA_ILi8EEENSA_ILi32EEEEEENS5_IJS19_SD_EEEEEEEvNS4_8identityES12_S1D_vS1E_EENS_8epilogue10collective6detail29Sm90TmaWarpSpecializedAdapterINS1H_15DefaultEpilogueISK_SL_SL_NS1G_6thread17LinearCombinationISK_Li1EffLNS1L_9ScaleType4KindE0ELNS_15FloatRoundStyleE2ESK_EENS1_15EpilogueDefaultEEEEEvvEEEEvNT_6ParamsE,"a",@progbits
	.sectionflags	@""
	.align	4
.nv.constant0._ZN7cutlass13device_kernelINS_4gemm6kernel13GemmUniversalIN4cute5tupleIJiiiiEEENS1_10collective13CollectiveMmaINS1_34MainloopSm90TmaGmmaWarpSpecializedILi2ENS5_IJNS4_1CILi4EEENSA_ILi2EEENSA_ILi1EEEEEENS1_32KernelTmaWarpSpecializedPingpongEEENS5_IJNSA_ILi64EEENSA_ILi256EEESH_EEENS_10tfloat32_tENS5_IJlSD_lEEESK_SL_NS4_8TiledMMAINS4_8MMA_AtomIJNS4_4SM904GMMA30MMA_64x256x8_F32TF32TF32_SS_TNILNSP_7ScaleInE1ELSR_1EEEEEENS4_6LayoutINS5_IJSD_SD_SD_EEENS5_IJNSA_ILi0EEESW_SW_EEEEENS5_IJNS4_10UnderscoreESZ_SZ_EEEEENS4_23SM90_TMA_LOAD_MULTICASTENS4_14ComposedLayoutINS4_7SwizzleILi3ELi4ELi3EEENS4_18smem_ptr_flag_bitsILi32EEENSU_INS5_IJNSA_ILi8EEENSA_ILi32EEEEEENS5_IJS19_SD_EEEEEEEvNS4_8identityES12_S1D_vS1E_EENS_8epilogue10collective6detail29Sm90TmaWarpSpecializedAdapterINS1H_15DefaultEpilogueISK_SL_SL_NS1G_6thread17LinearCombinationISK_Li1EffLNS1L_9ScaleType4KindE0ELNS_15FloatRoundStyleE2ESK_EENS1_15EpilogueDefaultEEEEEvvEEEEvNT_6ParamsE:
	.zero		1664


//--------------------- SYMBOLS --------------------------

	.type		.nv.reservedSmem.offset0,@object
	.size		.nv.reservedSmem.offset0,0x4
	.type		__assertfail,@function
